	.headerflags	@"EF_CUDA_TEXMODE_UNIFIED EF_CUDA_64BIT_ADDRESS EF_CUDA_ACCELERATORS EF_CUDA_SM90 EF_CUDA_VIRTUAL_SM(EF_CUDA_SM90)"
	.elftype	@"ET_EXEC"


//--------------------- .nv.info                  --------------------------
	.section	.nv.info,"",@"SHT_CUDA_INFO"
	.align	4


	//----- nvinfo : EIATTR_REGCOUNT
	.align		4
        /*0000*/ 	.byte	0x04, 0x2f
        /*0002*/ 	.short	(.L_1 - .L_0)
	.align		4
.L_0:
        /*0004*/ 	.word	index@(triton_red_fused__unsafe_index_add_convolution_native_group_norm_33)
        /*0008*/ 	.word	0x00000040


	//----- nvinfo : EIATTR_MIN_STACK_SIZE
	.align		4
.L_1:
        /*000c*/ 	.byte	0x04, 0x12
        /*000e*/ 	.short	(.L_3 - .L_2)
	.align		4
.L_2:
        /*0010*/ 	.word	index@(triton_red_fused__unsafe_index_add_convolution_native_group_norm_33)
        /*0014*/ 	.word	0x00000000


	//----- nvinfo : EIATTR_FRAME_SIZE
	.align		4
.L_3:
        /*0018*/ 	.byte	0x04, 0x11
        /*001a*/ 	.short	(.L_5 - .L_4)
	.align		4
.L_4:
        /*001c*/ 	.word	index@(triton_red_fused__unsafe_index_add_convolution_native_group_norm_33)
        /*0020*/ 	.word	0x00000000


	//----- nvinfo : EIATTR_MIN_STACK_SIZE
	.align		4
.L_5:
        /*0024*/ 	.byte	0x04, 0x12
        /*0026*/ 	.short	(.L_7 - .L_6)
	.align		4
.L_6:
        /*0028*/ 	.word	index@(triton_red_fused__unsafe_index_add_convolution_native_group_norm_33)
        /*002c*/ 	.word	0x00000000
.L_7:


//--------------------- .nv.info.triton_red_fused__unsafe_index_add_convolution_native_group_norm_33 --------------------------
	.section	.nv.info.triton_red_fused__unsafe_index_add_convolution_native_group_norm_33,"",@"SHT_CUDA_INFO"
	.sectionflags	@""
	.align	4


	//----- nvinfo : EIATTR_CUDA_API_VERSION
	.align		4
        /*0000*/ 	.byte	0x04, 0x37
        /*0002*/ 	.short	(.L_9 - .L_8)
.L_8:
        /*0004*/ 	.word	0x0000007c


	//----- nvinfo : EIATTR_KPARAM_INFO
	.align		4
.L_9:
        /*0008*/ 	.byte	0x04, 0x17
        /*000a*/ 	.short	(.L_11 - .L_10)
.L_10:
        /*000c*/ 	.word	0x00000000
        /*0010*/ 	.short	0x0009
        /*0012*/ 	.short	0x0044
        /*0014*/ 	.byte	0x00, 0xf0, 0x11, 0x00


	//----- nvinfo : EIATTR_KPARAM_INFO
	.align		4
.L_11:
        /*0018*/ 	.byte	0x04, 0x17
        /*001a*/ 	.short	(.L_13 - .L_12)
.L_12:
        /*001c*/ 	.word	0x00000000
        /*0020*/ 	.short	0x0008
        /*0022*/ 	.short	0x0040
        /*0024*/ 	.byte	0x00, 0xf0, 0x11, 0x00


	//----- nvinfo : EIATTR_KPARAM_INFO
	.align		4
.L_13:
        /*0028*/ 	.byte	0x04, 0x17
        /*002a*/ 	.short	(.L_15 - .L_14)
.L_14:
        /*002c*/ 	.word	0x00000000
        /*0030*/ 	.short	0x0007
        /*0032*/ 	.short	0x0038
        /*0034*/ 	.byte	0x00, 0xf4, 0x21, 0x00


	//----- nvinfo : EIATTR_KPARAM_INFO
	.align		4
.L_15:
        /*0038*/ 	.byte	0x04, 0x17
        /*003a*/ 	.short	(.L_17 - .L_16)
.L_16:
        /*003c*/ 	.word	0x00000000
        /*0040*/ 	.short	0x0006
        /*0042*/ 	.short	0x0030
        /*0044*/ 	.byte	0x00, 0xf4, 0x21, 0x00


	//----- nvinfo : EIATTR_KPARAM_INFO
	.align		4
.L_17:
        /*0048*/ 	.byte	0x04, 0x17
        /*004a*/ 	.short	(.L_19 - .L_18)
.L_18:
        /*004c*/ 	.word	0x00000000
        /*0050*/ 	.short	0x0005
        /*0052*/ 	.short	0x0028
        /*0054*/ 	.byte	0x00, 0xf4, 0x21, 0x00


	//----- nvinfo : EIATTR_KPARAM_INFO
	.align		4
.L_19:
        /*0058*/ 	.byte	0x04, 0x17
        /*005a*/ 	.short	(.L_21 - .L_20)
.L_20:
        /*005c*/ 	.word	0x00000000
        /*0060*/ 	.short	0x0004
        /*0062*/ 	.short	0x0020
        /*0064*/ 	.byte	0x00, 0xf4, 0x21, 0x00


	//----- nvinfo : EIATTR_KPARAM_INFO
	.align		4
.L_21:
        /*0068*/ 	.byte	0x04, 0x17
        /*006a*/ 	.short	(.L_23 - .L_22)
.L_22:
        /*006c*/ 	.word	0x00000000
        /*0070*/ 	.short	0x0003
        /*0072*/ 	.short	0x0018
        /*0074*/ 	.byte	0x00, 0xf4, 0x21, 0x00


	//----- nvinfo : EIATTR_KPARAM_INFO
	.align		4
.L_23:
        /*0078*/ 	.byte	0x04, 0x17
        /*007a*/ 	.short	(.L_25 - .L_24)
.L_24:
        /*007c*/ 	.word	0x00000000
        /*0080*/ 	.short	0x0002
        /*0082*/ 	.short	0x0010
        /*0084*/ 	.byte	0x00, 0xf4, 0x21, 0x00


	//----- nvinfo : EIATTR_KPARAM_INFO
	.align		4
.L_25:
        /*0088*/ 	.byte	0x04, 0x17
        /*008a*/ 	.short	(.L_27 - .L_26)
.L_26:
        /*008c*/ 	.word	0x00000000
        /*0090*/ 	.short	0x0001
        /*0092*/ 	.short	0x0008
        /*0094*/ 	.byte	0x00, 0xf4, 0x21, 0x00


	//----- nvinfo : EIATTR_KPARAM_INFO
	.align		4
.L_27:
        /*0098*/ 	.byte	0x04, 0x17
        /*009a*/ 	.short	(.L_29 - .L_28)
.L_28:
        /*009c*/ 	.word	0x00000000
        /*00a0*/ 	.short	0x0000
        /*00a2*/ 	.short	0x0000
        /*00a4*/ 	.byte	0x00, 0xf4, 0x21, 0x00


	//----- nvinfo : EIATTR_SPARSE_MMA_MASK
	.align		4
.L_29:
        /*00a8*/ 	.byte	0x03, 0x50
        /*00aa*/ 	.short	0x0000


	//----- nvinfo : EIATTR_MAXREG_COUNT
	.align		4
        /*00ac*/ 	.byte	0x03, 0x1b
        /*00ae*/ 	.short	0x0080


	//----- nvinfo : EIATTR_COOP_GROUP_MASK_REGIDS
	.align		4
        /*00b0*/ 	.byte	0x04, 0x29
        /*00b2*/ 	.short	(.L_31 - .L_30)


	//   ....[0]....
.L_30:
        /*00b4*/ 	.word	0x05000000


	//   ....[1]....
        /*00b8*/ 	.word	0xffffffff


	//   ....[2]....
        /*00bc*/ 	.word	0xffffffff


	//   ....[3]....
        /*00c0*/ 	.word	0xffffffff


	//   ....[4]....
        /*00c4*/ 	.word	0xffffffff


	//   ....[5]....
        /*00c8*/ 	.word	0xffffffff


	//   ....[6]....
        /*00cc*/ 	.word	0xffffffff


	//   ....[7]....
        /*00d0*/ 	.word	0xffffffff


	//   ....[8]....
        /*00d4*/ 	.word	0xffffffff


	//   ....[9]....
        /*00d8*/ 	.word	0xffffffff


	//   ....[10]....
        /*00dc*/ 	.word	0xffffffff


	//   ....[11]....
        /*00e0*/ 	.word	0xffffffff


	//   ....[12]....
        /*00e4*/ 	.word	0xffffffff


	//   ....[13]....
        /*00e8*/ 	.word	0xffffffff


	//   ....[14]....
        /*00ec*/ 	.word	0xffffffff


	//   ....[15]....
        /*00f0*/ 	.word	0xffffffff


	//   ....[16]....
        /*00f4*/ 	.word	0xffffffff


	//   ....[17]....
        /*00f8*/ 	.word	0xffffffff


	//   ....[18]....
        /*00fc*/ 	.word	0xffffffff


	//   ....[19]....
        /*0100*/ 	.word	0xffffffff


	//   ....[20]....
        /*0104*/ 	.word	0xffffffff


	//   ....[21]....
        /*0108*/ 	.word	0xffffffff


	//   ....[22]....
        /*010c*/ 	.word	0xffffffff


	//----- nvinfo : EIATTR_COOP_GROUP_INSTR_OFFSETS
	.align		4
.L_31:
        /*0110*/ 	.byte	0x04, 0x28
        /*0112*/ 	.short	(.L_33 - .L_32)


	//   ....[0]....
.L_32:
        /*0114*/ 	.word	0x00000a60


	//   ....[1]....
        /*0118*/ 	.word	0x00001d70


	//   ....[2]....
        /*011c*/ 	.word	0x00001e10


	//   ....[3]....
        /*0120*/ 	.word	0x00001ed0


	//   ....[4]....
        /*0124*/ 	.word	0x00001f20


	//   ....[5]....
        /*0128*/ 	.word	0x00002010


	//   ....[6]....
        /*012c*/ 	.word	0x00002060


	//   ....[7]....
        /*0130*/ 	.word	0x00002180


	//   ....[8]....
        /*0134*/ 	.word	0x000021c0


	//   ....[9]....
        /*0138*/ 	.word	0x00002270


	//   ....[10]....
        /*013c*/ 	.word	0x000022c0


	//   ....[11]....
        /*0140*/ 	.word	0x00002410


	//   ....[12]....
        /*0144*/ 	.word	0x00002420


	//   ....[13]....
        /*0148*/ 	.word	0x00002460


	//   ....[14]....
        /*014c*/ 	.word	0x000024a0


	//   ....[15]....
        /*0150*/ 	.word	0x00002530


	//   ....[16]....
        /*0154*/ 	.word	0x00002610


	//   ....[17]....
        /*0158*/ 	.word	0x00002630


	//   ....[18]....
        /*015c*/ 	.word	0x00002670


	//   ....[19]....
        /*0160*/ 	.word	0x00002750


	//   ....[20]....
        /*0164*/ 	.word	0x00002790


	//   ....[21]....
        /*0168*/ 	.word	0x00002840


	//   ....[22]....
        /*016c*/ 	.word	0x00002880


	//----- nvinfo : EIATTR_EXIT_INSTR_OFFSETS
	.align		4
.L_33:
        /*0170*/ 	.byte	0x04, 0x1c
        /*0172*/ 	.short	(.L_35 - .L_34)


	//   ....[0]....
.L_34:
        /*0174*/ 	.word	0x00002a50


	//   ....[1]....
        /*0178*/ 	.word	0x00002aa0


	//----- nvinfo : EIATTR_REQNTID
	.align		4
.L_35:
        /*017c*/ 	.byte	0x04, 0x10
        /*017e*/ 	.short	(.L_37 - .L_36)
.L_36:
        /*0180*/ 	.word	0x00000200
        /*0184*/ 	.word	0x00000001
        /*0188*/ 	.word	0x00000001


	//----- nvinfo : EIATTR_CBANK_PARAM_SIZE
	.align		4
.L_37:
        /*018c*/ 	.byte	0x03, 0x19
        /*018e*/ 	.short	0x0048


	//----- nvinfo : EIATTR_PARAM_CBANK
	.align		4
        /*0190*/ 	.byte	0x04, 0x0a
        /*0192*/ 	.short	(.L_39 - .L_38)
	.align		4
.L_38:
        /*0194*/ 	.word	index@(.nv.constant0.triton_red_fused__unsafe_index_add_convolution_native_group_norm_33)
        /*0198*/ 	.short	0x0210
        /*019a*/ 	.short	0x0048


	//----- nvinfo : EIATTR_SW_WAR
	.align		4
.L_39:
        /*019c*/ 	.byte	0x04, 0x36
        /*019e*/ 	.short	(.L_41 - .L_40)
.L_40:
        /*01a0*/ 	.word	0x00000008
.L_41:


//--------------------- .nv.callgraph             --------------------------
	.section	.nv.callgraph,"",@"SHT_CUDA_CALLGRAPH"
	.align	4
	.sectionentsize	8
	.align		4
        /*0000*/ 	.word	0x00000000
	.align		4
        /*0004*/ 	.word	0xffffffff
	.align		4
        /*0008*/ 	.word	0x00000000
	.align		4
        /*000c*/ 	.word	0xfffffffe
	.align		4
        /*0010*/ 	.word	0x00000000
	.align		4
        /*0014*/ 	.word	0xfffffffd
	.align		4
        /*0018*/ 	.word	0x00000000
	.align		4
        /*001c*/ 	.word	0xfffffffc


//--------------------- .text.triton_red_fused__unsafe_index_add_convolution_native_group_norm_33 --------------------------
	.section	.text.triton_red_fused__unsafe_index_add_convolution_native_group_norm_33,"ax",@progbits
	.sectionflags	@"SHF_BARRIERS=1"
	.align	128
        .global         triton_red_fused__unsafe_index_add_convolution_native_group_norm_33
        .type           triton_red_fused__unsafe_index_add_convolution_native_group_norm_33,@function
        .size           triton_red_fused__unsafe_index_add_convolution_native_group_norm_33,(.L_x_3 - triton_red_fused__unsafe_index_add_convolution_native_group_norm_33)
        .other          triton_red_fused__unsafe_index_add_convolution_native_group_norm_33,@"STO_CUDA_ENTRY STV_DEFAULT"
triton_red_fused__unsafe_index_add_convolution_native_group_norm_33:
.text.triton_red_fused__unsafe_index_add_convolution_native_group_norm_33:
[----:B------:R-:W0:Y:S08]  /*0000*/  LDC R1, c[0x0][0x28] ;  /* 0x00000a00ff017b82 */ /* 0x000e300000000800 */
[----:B------:R-:W1:Y:S01]  /*0010*/  S2UR UR10, SR_CTAID.X ;  /* 0x00000000000a79c3 */ /* 0x000e620000002500 */
[----:B------:R-:W2:Y:S01]  /*0020*/  S2R R3, SR_TID.X ;  /* 0x0000000000037919 */ /* 0x000ea20000002100 */
[----:B------:R-:W-:Y:S01]  /*0030*/  IMAD.MOV.U32 R4, RZ, RZ, RZ ;  /* 0x000000ffff047224 */ /* 0x000fe200078e00ff */
[----:B------:R-:W-:-:S05]  /*0040*/  ULDC.64 UR14, c[0x0][0x208] ;  /* 0x00008200000e7ab9 */ /* 0x000fca0000000a00 */
[----:B------:R-:W3:Y:S08]  /*0050*/  S2UR UR12, SR_CgaCtaId ;  /* 0x00000000000c79c3 */ /* 0x000ef00000008800 */
[----:B------:R-:W4:Y:S08]  /*0060*/  LDC.64 R46, c[0x0][0x210] ;  /* 0x00008400ff2e7b82 */ /* 0x000f300000000a00 */
[----:B------:R-:W4:Y:S01]  /*0070*/  LDC.64 R6, c[0x0][0x230] ;  /* 0x00008c00ff067b82 */ /* 0x000f220000000a00 */
[----:B-1----:R-:W-:-:S02]  /*0080*/  USHF.R.S32.HI UR4, URZ, 0x1f, UR10 ;  /* 0x0000001f3f047899 */ /* 0x002fc4000801140a */
[----:B------:R-:W-:-:S05]  /*0090*/  IMAD.U32 R0, RZ, RZ, UR10 ;  /* 0x0000000aff007e24 */ /* 0x000fca000f8e00ff */
[----:B------:R-:W1:Y:S01]  /*00a0*/  LDC.64 R8, c[0x0][0x228] ;  /* 0x00008a00ff087b82 */ /* 0x000e620000000a00 */
[----:B------:R-:W-:Y:S01]  /*00b0*/  ULEA.HI UR6, UR4, UR10, URZ, 0x2 ;  /* 0x0000000a04067291 */ /* 0x000fe2000f8f103f */
[----:B------:R-:W-:Y:S02]  /*00c0*/  ISETP.GE.AND P0, PT, R0, 0x200, PT ;  /* 0x000002000000780c */ /* 0x000fe40003f06270 */
[----:B------:R-:W-:Y:S02]  /*00d0*/  CS2R R28, SRZ ;  /* 0x00000000001c7805 */ /* 0x000fe4000001ff00 */
[----:B------:R-:W-:Y:S01]  /*00e0*/  CS2R R30, SRZ ;  /* 0x00000000001e7805 */ /* 0x000fe2000001ff00 */
[----:B------:R-:W-:Y:S02]  /*00f0*/  USHF.R.S32.HI UR7, URZ, 0x2, UR6 ;  /* 0x000000023f077899 */ /* 0x000fe40008011406 */
[----:B------:R-:W-:Y:S01]  /*0100*/  USHF.R.S32.HI UR4, URZ, 0x1f, UR6 ;  /* 0x0000001f3f047899 */ /* 0x000fe20008011406 */
[----:B------:R-:W-:-:S02]  /*0110*/  CS2R R32, SRZ ;  /* 0x0000000000207805 */ /* 0x000fc4000001ff00 */
[----:B------:R-:W-:Y:S01]  /*0120*/  CS2R R34, SRZ ;  /* 0x0000000000227805 */ /* 0x000fe2000001ff00 */
[----:B------:R-:W-:Y:S01]  /*0130*/  IMAD.MOV.U32 R37, RZ, RZ, RZ ;  /* 0x000000ffff257224 */ /* 0x000fe200078e00ff */
[----:B------:R-:W-:Y:S01]  /*0140*/  ULEA.HI UR4, UR4, UR7, URZ, 0x5 ;  /* 0x0000000704047291 */ /* 0x000fe2000f8f283f */
[----:B------:R-:W-:Y:S01]  /*0150*/  UMOV UR9, URZ ;  /* 0x0000003f00097c82 */ /* 0x000fe20008000000 */
[----:B------:R-:W-:Y:S02]  /*0160*/  ULDC.64 UR16, c[0x0][0x210] ;  /* 0x0000840000107ab9 */ /* 0x000fe40000000a00 */
[----:B------:R-:W-:Y:S01]  /*0170*/  ULOP3.LUT UR4, UR4, 0xffffffe0, URZ, 0xc0, !UPT ;  /* 0xffffffe004047892 */ /* 0x000fe2000f8ec03f */
[----:B------:R-:W-:-:S03]  /*0180*/  ULDC.64 UR18, c[0x0][0x218] ;  /* 0x0000860000127ab9 */ /* 0x000fc60000000a00 */
[----:B------:R-:W-:-:S03]  /*0190*/  UIADD3 UR8, UR7, -UR4, URZ ;  /* 0x8000000407087290 */ /* 0x000fc6000fffe03f */
[----:B------:R-:W-:Y:S01]  /*01a0*/  ULDC.64 UR4, c[0x0][0x220] ;  /* 0x0000880000047ab9 */ /* 0x000fe20000000a00 */
[----:B--2---:R-:W-:Y:S01]  /*01b0*/  SHF.L.U32 R2, R3, 0x2, RZ ;  /* 0x0000000203027819 */ /* 0x004fe200000006ff */
[----:B------:R-:W-:-:S03]  /*01c0*/  UIMAD.WIDE UR4, UR8, 0x4, UR4 ;  /* 0x00000004080478a5 */ /* 0x000fc6000f8e0204 */
[----:B------:R-:W-:-:S03]  /*01d0*/  LOP3.LUT R0, R2, 0x7fc, RZ, 0xc0, !PT ;  /* 0x000007fc02007812 */ /* 0x000fc600078ec0ff */
[----:B------:R-:W-:Y:S01]  /*01e0*/  IMAD.U32 R10, RZ, RZ, UR4 ;  /* 0x00000004ff0a7e24 */ /* 0x000fe2000f8e00ff */
[----:B------:R-:W-:Y:S01]  /*01f0*/  UMOV UR4, 0x400 ;  /* 0x0000040000047882 */ /* 0x000fe20000000000 */
[----:B------:R-:W-:Y:S01]  /*0200*/  IMAD.U32 R11, RZ, RZ, UR5 ;  /* 0x00000005ff0b7e24 */ /* 0x000fe2000f8e00ff */
[----:B---3--:R-:W-:Y:S01]  /*0210*/  UPRMT UR12, UR12, 0x654, UR4 ;  /* 0x000006540c0c7896 */ /* 0x008fe20008000004 */
[----:B------:R-:W-:Y:S01]  /*0220*/  LOP3.LUT R45, R0, 0x2, RZ, 0xfc, !PT ;  /* 0x00000002002d7812 */ /* 0x000fe200078efcff */
[----:B------:R-:W-:Y:S01]  /*0230*/  IMAD.U32 R13, RZ, RZ, UR10 ;  /* 0x0000000aff0d7e24 */ /* 0x000fe2000f8e00ff */
[----:B------:R-:W-:Y:S01]  /*0240*/  LOP3.LUT R55, R2, 0x3c, RZ, 0xc0, !PT ;  /* 0x0000003c02377812 */ /* 0x000fe200078ec0ff */
[----:B------:R2:W5:Y:S01]  /*0250*/  @!P0 LDG.E.EL R4, desc[UR14][R10.64] ;  /* 0x0000000e0a048981 */ /* 0x000562000c2e1900 */
[----:B------:R-:W-:Y:S01]  /*0260*/  LOP3.LUT R36, R3, 0x1ff, RZ, 0xc0, !PT ;  /* 0x000001ff03247812 */ /* 0x000fe200078ec0ff */
[----:B------:R-:W-:Y:S01]  /*0270*/  ULOP3.LUT UR6, UR6, 0xffffffc, URZ, 0xc0, !UPT ;  /* 0x0ffffffc06067892 */ /* 0x000fe2000f8ec03f */
[----:B------:R-:W-:Y:S01]  /*0280*/  LOP3.LUT R5, R45, 0x3e, RZ, 0xc0, !PT ;  /* 0x0000003e2d057812 */ /* 0x000fe200078ec0ff */
[----:B------:R-:W-:Y:S01]  /*0290*/  USHF.L.U32 UR7, UR7, 0xf, URZ ;  /* 0x0000000f07077899 */ /* 0x000fe2000800063f */
[C---:B------:R-:W-:Y:S01]  /*02a0*/  LOP3.LUT R40, R36.reuse, 0x200, RZ, 0xfc, !PT ;  /* 0x0000020024287812 */ /* 0x040fe200078efcff */
[----:B------:R-:W-:Y:S01]  /*02b0*/  IMAD R13, R13, 0x10000, R0 ;  /* 0x000100000d0d7824 */ /* 0x000fe200078e0200 */
[C---:B------:R-:W-:Y:S01]  /*02c0*/  LOP3.LUT R42, R36.reuse, 0x400, RZ, 0xfc, !PT ;  /* 0x00000400242a7812 */ /* 0x040fe200078efcff */
[--C-:B----4-:R-:W-:Y:S01]  /*02d0*/  IMAD.WIDE.U32 R54, R55, 0x8, R46.reuse ;  /* 0x0000000837367825 */ /* 0x110fe200078e002e */
[----:B------:R-:W-:Y:S01]  /*02e0*/  LOP3.LUT R44, R36, 0x600, RZ, 0xfc, !PT ;  /* 0x00000600242c7812 */ /* 0x000fe200078efcff */
[----:B------:R-:W-:Y:S01]  /*02f0*/  UIADD3 UR6, -UR6, UR10, URZ ;  /* 0x0000000a06067290 */ /* 0x000fe2000fffe13f */
[C---:B--2---:R-:W-:Y:S01]  /*0300*/  LEA R11, R0.reuse, UR12, 0x3 ;  /* 0x0000000c000b7c11 */ /* 0x044fe2000f8e18ff */
[----:B------:R-:W-:Y:S01]  /*0310*/  IMAD.WIDE.U32 R46, R5, 0x8, R46 ;  /* 0x00000008052e7825 */ /* 0x000fe200078e002e */
[----:B------:R-:W-:Y:S01]  /*0320*/  SHF.R.U32.HI R38, RZ, 0x6, R3 ;  /* 0x00000006ff267819 */ /* 0x000fe20000011603 */
[----:B------:R-:W-:Y:S01]  /*0330*/  HFMA2.MMA R5, -RZ, RZ, 0, 0 ;  /* 0x00000000ff057435 */ /* 0x000fe200000001ff */
[----:B------:R-:W-:Y:S01]  /*0340*/  USHF.R.S32.HI UR4, URZ, 0x1f, UR7 ;  /* 0x0000001f3f047899 */ /* 0x000fe20008011407 */
[----:B------:R-:W-:Y:S01]  /*0350*/  IMAD R0, R0, 0x8, R11 ;  /* 0x0000000800007824 */ /* 0x000fe200078e020b */
[----:B------:R-:W-:Y:S01]  /*0360*/  LEA R39, R40, UR12, 0x3 ;  /* 0x0000000c28277c11 */ /* 0x000fe2000f8e18ff */
[----:B0-----:R-:W-:Y:S01]  /*0370*/  IMAD.WIDE R6, R13, 0x4, R6 ;  /* 0x000000040d067825 */ /* 0x001fe200078e0206 */
[----:B------:R-:W-:-:S02]  /*0380*/  LEA R41, R42, UR12, 0x3 ;  /* 0x0000000c2a297c11 */ /* 0x000fc4000f8e18ff */
[----:B------:R-:W-:Y:S02]  /*0390*/  CS2R R10, SRZ ;  /* 0x00000000000a7805 */ /* 0x000fe4000001ff00 */
[----:B------:R-:W-:Y:S01]  /*03a0*/  LEA R43, R44, UR12, 0x3 ;  /* 0x0000000c2c2b7c11 */ /* 0x000fe2000f8e18ff */
[----:B-1----:R-:W-:Y:S01]  /*03b0*/  IMAD.WIDE R8, R13, 0x4, R8 ;  /* 0x000000040d087825 */ /* 0x002fe200078e0208 */
[----:B------:R-:W-:Y:S01]  /*03c0*/  SGXT.U32 R38, R38, 0x3 ;  /* 0x000000032626781a */ /* 0x000fe20000000000 */
[----:B------:R-:W-:Y:S01]  /*03d0*/  UMOV UR8, URZ ;  /* 0x0000003f00087c82 */ /* 0x000fe20008000000 */
[----:B------:R-:W-:Y:S01]  /*03e0*/  SHF.R.U32.HI R40, RZ, 0x6, R40 ;  /* 0x00000006ff287819 */ /* 0x000fe20000011628 */
[----:B------:R-:W-:Y:S01]  /*03f0*/  USHF.L.U32 UR11, UR6, 0x4, URZ ;  /* 0x00000004060b7899 */ /* 0x000fe2000800063f */
[----:B------:R-:W-:Y:S01]  /*0400*/  SHF.R.U32.HI R42, RZ, 0x6, R42 ;  /* 0x00000006ff2a7819 */ /* 0x000fe2000001162a */
[----:B------:R-:W-:Y:S01]  /*0410*/  USHF.L.U32 UR23, UR7, 0x2, URZ ;  /* 0x0000000207177899 */ /* 0x000fe2000800063f */
[----:B------:R-:W-:Y:S01]  /*0420*/  SHF.R.U32.HI R44, RZ, 0x6, R44 ;  /* 0x00000006ff2c7819 */ /* 0x000fe2000001162c */
[----:B------:R-:W-:Y:S01]  /*0430*/  USHF.L.U64.HI UR13, UR7, 0x2, UR4 ;  /* 0x00000002070d7899 */ /* 0x000fe20008010204 */
[----:B------:R-:W-:-:S11]  /*0440*/  LEA R45, R45, UR12, 0x3 ;  /* 0x0000000c2d2d7c11 */ /* 0x000fd6000f8e18ff */
.L_x_1:
[----:B------:R-:W-:-:S04]  /*0450*/  ULEA.HI UR4, UR8, UR11, URZ, 0x14 ;  /* 0x0000000b08047291 */ /* 0x000fc8000f8fa03f */
[----:B------:R-:W-:-:S06]  /*0460*/  UIMAD.WIDE UR4, UR4, 0x8, UR16 ;  /* 0x00000008040478a5 */ /* 0x000fcc000f8e0210 */
[----:B------:R-:W-:Y:S02]  /*0470*/  IMAD.U32 R12, RZ, RZ, UR4 ;  /* 0x00000004ff0c7e24 */ /* 0x000fe4000f8e00ff */
[----:B------:R-:W-:-:S05]  /*0480*/  IMAD.U32 R13, RZ, RZ, UR5 ;  /* 0x00000005ff0d7e24 */ /* 0x000fca000f8e00ff */
[----:B------:R-:W2:Y:S04]  /*0490*/  @!P0 LDG.E.EL.64 R18, desc[UR14][R12.64] ;  /* 0x0000000e0c128981 */ /* 0x000ea8000c2e1b00 */
[----:B------:R0:W3:Y:S01]  /*04a0*/  @!P0 LDG.E.EL.64 R16, desc[UR14][R12.64] ;  /* 0x0000000e0c108981 */ /* 0x0000e2000c2e1b00 */
[----:B------:R-:W-:Y:S02]  /*04b0*/  LOP3.LUT R52, R38, 0x27, RZ, 0xc0, !PT ;  /* 0x0000002726347812 */ /* 0x000fe400078ec0ff */
[----:B------:R-:W-:Y:S02]  /*04c0*/  CS2R R20, SRZ ;  /* 0x0000000000147805 */ /* 0x000fe4000001ff00 */
[----:B------:R-:W-:Y:S02]  /*04d0*/  MOV R53, 0x8 ;  /* 0x0000000800357802 */ /* 0x000fe40000000f00 */
[----:B------:R-:W-:-:S03]  /*04e0*/  CS2R R22, SRZ ;  /* 0x0000000000167805 */ /* 0x000fc6000001ff00 */
[----:B------:R-:W-:Y:S01]  /*04f0*/  IMAD.WIDE.U32 R52, R52, R53, UR16 ;  /* 0x0000001034347e25 */ /* 0x000fe2000f8e0035 */
[----:B------:R-:W-:Y:S02]  /*0500*/  LOP3.LUT R50, R40, 0x2f, RZ, 0xc0, !PT ;  /* 0x0000002f28327812 */ /* 0x000fe400078ec0ff */
[----:B------:R-:W4:Y:S04]  /*0510*/  @!P0 LDG.E.EF.128 R20, desc[UR14][R8.64] ;  /* 0x0000000e08148981 */ /* 0x000f28000c0e1d00 */
[----:B------:R-:W4:Y:S01]  /*0520*/  LDG.E.EL.64 R52, desc[UR14][R52.64] ;  /* 0x0000000e34347981 */ /* 0x000f22000c2e1b00 */
[----:B------:R-:W-:-:S04]  /*0530*/  IMAD.MOV.U32 R51, RZ, RZ, 0x8 ;  /* 0x00000008ff337424 */ /* 0x000fc800078e00ff */
[----:B------:R-:W-:-:S06]  /*0540*/  IMAD.WIDE.U32 R50, R50, R51, UR16 ;  /* 0x0000001032327e25 */ /* 0x000fcc000f8e0033 */
[----:B------:R-:W4:Y:S01]  /*0550*/  LDG.E.EL.64 R50, desc[UR14][R50.64] ;  /* 0x0000000e32327981 */ /* 0x000f22000c2e1b00 */
[----:B------:R-:W-:Y:S01]  /*0560*/  ULEA.HI UR4, UR8, UR11, URZ, 0x14 ;  /* 0x0000000b08047291 */ /* 0x000fe2000f8fa03f */
[----:B------:R-:W-:-:S03]  /*0570*/  CS2R R58, SRZ ;  /* 0x00000000003a7805 */ /* 0x000fc6000001ff00 */
[----:B------:R-:W-:-:S06]  /*0580*/  UIMAD.WIDE UR4, UR4, 0x8, UR16 ;  /* 0x00000008040478a5 */ /* 0x000fcc000f8e0210 */
[----:B0-----:R-:W-:Y:S02]  /*0590*/  IMAD.U32 R12, RZ, RZ, UR4 ;  /* 0x00000004ff0c7e24 */ /* 0x001fe4000f8e00ff */
[----:B------:R-:W-:Y:S01]  /*05a0*/  IMAD.U32 R13, RZ, RZ, UR5 ;  /* 0x00000005ff0d7e24 */ /* 0x000fe2000f8e00ff */
[----:B------:R-:W-:Y:S02]  /*05b0*/  LOP3.LUT R26, R42, 0x37, RZ, 0xc0, !PT ;  /* 0x000000372a1a7812 */ /* 0x000fe400078ec0ff */
[----:B------:R-:W-:Y:S02]  /*05c0*/  MOV R27, 0x8 ;  /* 0x00000008001b7802 */ /* 0x000fe40000000f00 */
[----:B------:R-:W4:Y:S01]  /*05d0*/  @!P0 LDG.E.EL.64 R58, desc[UR14][R12.64] ;  /* 0x0000000e0c3a8981 */ /* 0x000f22000c2e1b00 */
[----:B------:R-:W-:Y:S01]  /*05e0*/  LOP3.LUT R24, R44, 0x3f, RZ, 0xc0, !PT ;  /* 0x0000003f2c187812 */ /* 0x000fe200078ec0ff */
[----:B------:R-:W-:Y:S02]  /*05f0*/  IMAD.MOV.U32 R25, RZ, RZ, 0x8 ;  /* 0x00000008ff197424 */ /* 0x000fe400078e00ff */
[----:B------:R-:W-:-:S04]  /*0600*/  IMAD.WIDE.U32 R26, R26, R27, UR16 ;  /* 0x000000101a1a7e25 */ /* 0x000fc8000f8e001b */
[----:B------:R-:W-:Y:S02]  /*0610*/  IMAD.WIDE.U32 R24, R24, R25, UR16 ;  /* 0x0000001018187e25 */ /* 0x000fe4000f8e0019 */
[----:B------:R-:W4:Y:S04]  /*0620*/  LDG.E.EL.64 R26, desc[UR14][R26.64] ;  /* 0x0000000e1a1a7981 */ /* 0x000f28000c2e1b00 */
[----:B------:R-:W4:Y:S01]  /*0630*/  LDG.E.EL.64 R24, desc[UR14][R24.64] ;  /* 0x0000000e18187981 */ /* 0x000f22000c2e1b00 */
[----:B------:R-:W-:Y:S01]  /*0640*/  CS2R R56, SRZ ;  /* 0x0000000000387805 */ /* 0x000fe2000001ff00 */
[----:B------:R-:W-:Y:S02]  /*0650*/  IMAD.U32 R60, RZ, RZ, UR4 ;  /* 0x00000004ff3c7e24 */ /* 0x000fe4000f8e00ff */
[----:B------:R-:W-:Y:S01]  /*0660*/  IMAD.U32 R61, RZ, RZ, UR5 ;  /* 0x00000005ff3d7e24 */ /* 0x000fe2000f8e00ff */
[----:B------:R-:W4:Y:S04]  /*0670*/  LDG.E.EL.128 R12, desc[UR14][R54.64] ;  /* 0x0000000e360c7981 */ /* 0x000f28000c2e1d00 */
[----:B------:R0:W4:Y:S01]  /*0680*/  @!P0 LDG.E.EL.64 R56, desc[UR14][R60.64] ;  /* 0x0000000e3c388981 */ /* 0x000122000c2e1b00 */
[----:B------:R-:W-:Y:S01]  /*0690*/  UMOV UR4, URZ ;  /* 0x0000003f00047c82 */ /* 0x000fe20008000000 */
[----:B------:R-:W-:Y:S01]  /*06a0*/  UMOV UR5, URZ ;  /* 0x0000003f00057c82 */ /* 0x000fe20008000000 */
[----:B------:R-:W-:Y:S01]  /*06b0*/  UMOV UR6, URZ ;  /* 0x0000003f00067c82 */ /* 0x000fe20008000000 */
[----:B------:R-:W-:Y:S01]  /*06c0*/  UMOV UR7, URZ ;  /* 0x0000003f00077c82 */ /* 0x000fe20008000000 */
[----:B------:R-:W-:-:S04]  /*06d0*/  LOP3.LUT R48, R2, 0x7fc, RZ, 0xc0, !PT ;  /* 0x000007fc02307812 */ /* 0x000fc800078ec0ff */
[----:B------:R-:W-:Y:S02]  /*06e0*/  LEA R48, R48, UR12, 0x3 ;  /* 0x0000000c30307c11 */ /* 0x000fe4000f8e18ff */
[----:B--2---:R-:W-:Y:S02]  /*06f0*/  @!P0 R2UR UR4, R18 ;  /* 0x00000000120482ca */ /* 0x004fe400000e0000 */
[----:B------:R-:W-:Y:S02]  /*0700*/  @!P0 R2UR UR5, R19 ;  /* 0x00000000130582ca */ /* 0x000fe400000e0000 */
[----:B---3--:R-:W-:Y:S02]  /*0710*/  @!P0 R2UR UR6, R16 ;  /* 0x00000000100682ca */ /* 0x008fe400000e0000 */
[----:B------:R-:W-:Y:S02]  /*0720*/  @!P0 R2UR UR7, R17 ;  /* 0x00000000110782ca */ /* 0x000fe400000e0000 */
[----:B------:R-:W2:Y:S01]  /*0730*/  LDG.E.EL.128 R16, desc[UR14][R46.64] ;  /* 0x0000000e2e107981 */ /* 0x000ea2000c2e1d00 */
[----:B----4-:R-:W-:Y:S01]  /*0740*/  SEL R49, R20, RZ, !P0 ;  /* 0x000000ff14317207 */ /* 0x010fe20004000000 */
[----:B------:R-:W-:Y:S01]  /*0750*/  BAR.SYNC.DEFER_BLOCKING 0x0 ;  /* 0x0000000000007b1d */ /* 0x000fe20000010000 */
[----:B0-----:R-:W-:-:S04]  /*0760*/  SHF.R.U32.HI R61, RZ, 0x1a, R53 ;  /* 0x0000001aff3d7819 */ /* 0x001fc80000011635 */
[----:B------:R-:W-:Y:S01]  /*0770*/  LOP3.LUT R61, R61, 0x20, RZ, 0xc0, !PT ;  /* 0x000000203d3d7812 */ /* 0x000fe200078ec0ff */
[----:B------:R0:W-:Y:S03]  /*0780*/  STS [R48], R49 ;  /* 0x0000003130007388 */ /* 0x0001e60000000800 */
[----:B0-----:R-:W-:-:S04]  /*0790*/  IADD3 R49, P1, R52, R61, RZ ;  /* 0x0000003d34317210 */ /* 0x001fc80007f3e0ff */
[----:B------:R-:W-:Y:S02]  /*07a0*/  IADD3.X R52, RZ, R53, RZ, P1, !PT ;  /* 0x00000035ff347210 */ /* 0x000fe40000ffe4ff */
[----:B------:R-:W-:-:S04]  /*07b0*/  SHF.R.U32.HI R53, RZ, 0x1a, R51 ;  /* 0x0000001aff357819 */ /* 0x000fc80000011633 */
[----:B------:R-:W-:-:S04]  /*07c0*/  LOP3.LUT R53, R53, 0x20, RZ, 0xc0, !PT ;  /* 0x0000002035357812 */ /* 0x000fc800078ec0ff */
[----:B------:R-:W-:Y:S02]  /*07d0*/  IADD3 R20, P1, R50, R53, RZ ;  /* 0x0000003532147210 */ /* 0x000fe40007f3e0ff */
[----:B------:R-:W-:Y:S02]  /*07e0*/  SEL R21, R21, RZ, !P0 ;  /* 0x000000ff15157207 */ /* 0x000fe40004000000 */
[----:B------:R-:W-:Y:S01]  /*07f0*/  SEL R60, R22, RZ, !P0 ;  /* 0x000000ff163c7207 */ /* 0x000fe20004000000 */
[----:B------:R-:W-:Y:S01]  /*0800*/  IMAD.X R61, RZ, RZ, R51, P1 ;  /* 0x000000ffff3d7224 */ /* 0x000fe200008e0633 */
[----:B------:R-:W-:Y:S01]  /*0810*/  SEL R51, R23, RZ, !P0 ;  /* 0x000000ff17337207 */ /* 0x000fe20004000000 */
[----:B------:R0:W-:Y:S04]  /*0820*/  STS [R48+0x8], R21 ;  /* 0x0000081530007388 */ /* 0x0001e80000000800 */
[----:B------:R-:W-:Y:S04]  /*0830*/  STS [R45], R60 ;  /* 0x0000003c2d007388 */ /* 0x000fe80000000800 */
[----:B------:R-:W-:Y:S01]  /*0840*/  STS [R48+0x18], R51 ;  /* 0x0000183330007388 */ /* 0x000fe20000000800 */
[----:B------:R-:W-:Y:S01]  /*0850*/  BAR.SYNC.DEFER_BLOCKING 0x0 ;  /* 0x0000000000007b1d */ /* 0x000fe20000010000 */
[----:B------:R-:W-:Y:S01]  /*0860*/  LEA R53, R36, UR12, 0x3 ;  /* 0x0000000c24357c11 */ /* 0x000fe2000f8e18ff */
[C---:B------:R-:W-:Y:S01]  /*0870*/  IMAD.SHL.U32 R22, R49.reuse, 0x20, RZ ;  /* 0x0000002031167824 */ /* 0x040fe200078e00ff */
[----:B------:R-:W-:-:S02]  /*0880*/  SHF.L.U64.HI R23, R49, 0x5, R52 ;  /* 0x0000000531177819 */ /* 0x000fc40000010234 */
[----:B------:R-:W-:Y:S02]  /*0890*/  SEL R59, R59, RZ, !P0 ;  /* 0x000000ff3b3b7207 */ /* 0x000fe40004000000 */
[----:B0-----:R-:W-:Y:S02]  /*08a0*/  SHF.L.U64.HI R21, R20, 0x5, R61 ;  /* 0x0000000514157819 */ /* 0x001fe4000001023d */
[----:B------:R-:W-:Y:S02]  /*08b0*/  SEL R61, R58, RZ, !P0 ;  /* 0x000000ff3a3d7207 */ /* 0x000fe40004000000 */
[----:B------:R-:W-:Y:S01]  /*08c0*/  SHF.R.U32.HI R58, RZ, 0x1a, R59 ;  /* 0x0000001aff3a7819 */ /* 0x000fe2000001163b */
[----:B------:R-:W-:Y:S04]  /*08d0*/  LDS R49, [R53] ;  /* 0x0000000035317984 */ /* 0x000fe80000000800 */
[----:B------:R-:W-:Y:S04]  /*08e0*/  LDS R50, [R39] ;  /* 0x0000000027327984 */ /* 0x000fe80000000800 */
[----:B------:R-:W-:Y:S04]  /*08f0*/  LDS R51, [R41] ;  /* 0x0000000029337984 */ /* 0x000fe80000000800 */
[----:B------:R-:W-:Y:S01]  /*0900*/  LDS R52, [R43] ;  /* 0x000000002b347984 */ /* 0x000fe20000000800 */
[----:B------:R-:W-:Y:S01]  /*0910*/  BAR.SYNC.DEFER_BLOCKING 0x0 ;  /* 0x0000000000007b1d */ /* 0x000fe20000010000 */
[----:B------:R-:W-:-:S04]  /*0920*/  LOP3.LUT R58, R58, 0x20, RZ, 0xc0, !PT ;  /* 0x000000203a3a7812 */ /* 0x000fc800078ec0ff */
[----:B------:R-:W-:Y:S02]  /*0930*/  IADD3 R58, P1, R58, R61, RZ ;  /* 0x0000003d3a3a7210 */ /* 0x000fe40007f3e0ff */
[----:B------:R-:W-:Y:S01]  /*0940*/  SHF.R.U32.HI R61, RZ, 0x1a, R27 ;  /* 0x0000001aff3d7819 */ /* 0x000fe2000001161b */
[----:B------:R-:W-:-:S03]  /*0950*/  IMAD.SHL.U32 R20, R20, 0x20, RZ ;  /* 0x0000002014147824 */ /* 0x000fc600078e00ff */
[----:B------:R-:W-:Y:S01]  /*0960*/  LOP3.LUT R61, R61, 0x20, RZ, 0xc0, !PT ;  /* 0x000000203d3d7812 */ /* 0x000fe200078ec0ff */
[----:B------:R0:W-:Y:S04]  /*0970*/  STS.64 [R53], R22 ;  /* 0x0000001635007388 */ /* 0x0001e80000000a00 */
[----:B------:R1:W-:Y:S01]  /*0980*/  STS.64 [R53+0x1000], R20 ;  /* 0x0010001435007388 */ /* 0x0003e20000000a00 */
[----:B0-----:R-:W-:Y:S02]  /*0990*/  SHF.R.U32.HI R23, RZ, 0x1a, R25 ;  /* 0x0000001aff177819 */ /* 0x001fe40000011619 */
[----:B------:R-:W-:Y:S02]  /*09a0*/  IADD3 R22, P2, R26, R61, RZ ;  /* 0x0000003d1a167210 */ /* 0x000fe40007f5e0ff */
[----:B------:R-:W-:-:S02]  /*09b0*/  LOP3.LUT R23, R23, 0x20, RZ, 0xc0, !PT ;  /* 0x0000002017177812 */ /* 0x000fc400078ec0ff */
[----:B-1----:R-:W-:Y:S02]  /*09c0*/  IADD3.X R21, RZ, R27, RZ, P2, !PT ;  /* 0x0000001bff157210 */ /* 0x002fe400017fe4ff */
[----:B------:R-:W-:-:S05]  /*09d0*/  IADD3 R23, P2, R24, R23, RZ ;  /* 0x0000001718177210 */ /* 0x000fca0007f5e0ff */
[----:B------:R-:W-:Y:S01]  /*09e0*/  IMAD.X R24, RZ, RZ, R25, P2 ;  /* 0x000000ffff187224 */ /* 0x000fe200010e0619 */
[C---:B------:R-:W-:Y:S01]  /*09f0*/  SHF.L.U64.HI R21, R22.reuse, 0x5, R21 ;  /* 0x0000000516157819 */ /* 0x040fe20000010215 */
[----:B------:R-:W-:Y:S01]  /*0a00*/  IMAD.SHL.U32 R20, R22, 0x20, RZ ;  /* 0x0000002016147824 */ /* 0x000fe200078e00ff */
[C---:B------:R-:W-:Y:S02]  /*0a10*/  SHF.L.U32 R60, R23.reuse, 0x5, RZ ;  /* 0x00000005173c7819 */ /* 0x040fe400000006ff */
[----:B------:R-:W-:Y:S02]  /*0a20*/  SHF.L.U64.HI R61, R23, 0x5, R24 ;  /* 0x00000005173d7819 */ /* 0x000fe40000010218 */
[----:B------:R-:W-:Y:S04]  /*0a30*/  STS.64 [R53+0x2000], R20 ;  /* 0x0020001435007388 */ /* 0x000fe80000000a00 */
[----:B------:R0:W-:Y:S01]  /*0a40*/  STS.64 [R53+0x3000], R60 ;  /* 0x0030003c35007388 */ /* 0x0001e20000000a00 */
[----:B------:R-:W-:Y:S06]  /*0a50*/  BAR.SYNC.DEFER_BLOCKING 0x0 ;  /* 0x0000000000007b1d */ /* 0x000fec0000010000 */
[----:B------:R-:W-:Y:S01]  /*0a60*/  VOTEU.ANY UP0, P0 ;  /* 0x00000000003f7886 */ /* 0x000fe20000000100 */
[----:B------:R-:W-:-:S02]  /*0a70*/  USEL UR20, UR5, URZ, !UP0 ;  /* 0x0000003f05147287 */ /* 0x000fc4000c000000 */
[----:B------:R-:W-:Y:S02]  /*0a80*/  USEL UR22, UR7, URZ, !UP0 ;  /* 0x0000003f07167287 */ /* 0x000fe4000c000000 */
[----:B------:R-:W-:Y:S02]  /*0a90*/  USHF.R.U32.HI UR5, URZ, 0x1a, UR20 ;  /* 0x0000001a3f057899 */ /* 0x000fe40008011614 */
[----:B------:R-:W-:Y:S02]  /*0aa0*/  USEL UR7, UR4, URZ, !UP0 ;  /* 0x0000003f04077287 */ /* 0x000fe4000c000000 */
[----:B------:R-:W-:Y:S02]  /*0ab0*/  ULOP3.LUT UR5, UR5, 0x20, URZ, 0xc0, !UPT ;  /* 0x0000002005057892 */ /* 0x000fe4000f8ec03f */
[----:B------:R-:W-:Y:S01]  /*0ac0*/  USHF.R.U32.HI UR4, URZ, 0x1a, UR22 ;  /* 0x0000001a3f047899 */ /* 0x000fe20008011616 */
[----:B------:R-:W1:Y:S04]  /*0ad0*/  LDS.128 R20, [R48] ;  /* 0x0000000030147984 */ /* 0x000e680000000c00 */
[----:B------:R-:W3:Y:S01]  /*0ae0*/  LDS.128 R24, [R48+0x10] ;  /* 0x0000100030187984 */ /* 0x000ee20000000c00 */
[----:B------:R-:W-:-:S02]  /*0af0*/  USEL UR21, UR6, URZ, !UP0 ;  /* 0x0000003f06157287 */ /* 0x000fc4000c000000 */
[----:B------:R-:W-:Y:S02]  /*0b00*/  UIADD3 UR5, UP0, UR5, UR7, URZ ;  /* 0x0000000705057290 */ /* 0x000fe4000ff1e03f */
[----:B------:R-:W-:Y:S02]  /*0b10*/  ULOP3.LUT UR4, UR4, 0x20, URZ, 0xc0, !UPT ;  /* 0x0000002004047892 */ /* 0x000fe4000f8ec03f */
[----:B------:R-:W-:Y:S02]  /*0b20*/  UIADD3.X UR6, URZ, UR20, URZ, UP0, !UPT ;  /* 0x000000143f067290 */ /* 0x000fe400087fe43f */
[----:B------:R-:W-:Y:S01]  /*0b30*/  UIADD3 UR4, UP0, UR4, UR21, URZ ;  /* 0x0000001504047290 */ /* 0x000fe2000ff1e03f */
[----:B------:R-:W-:Y:S01]  /*0b40*/  IMAD.X R59, RZ, RZ, R59, P1 ;  /* 0x000000ffff3b7224 */ /* 0x000fe200008e063b */
[----:B------:R-:W-:Y:S02]  /*0b50*/  USHF.L.U32 UR20, UR5, 0xa, URZ ;  /* 0x0000000a05147899 */ /* 0x000fe4000800063f */
[----:B------:R-:W-:-:S02]  /*0b60*/  USHF.L.U64.HI UR21, UR5, 0xa, UR6 ;  /* 0x0000000a05157899 */ /* 0x000fc40008010206 */
[----:B------:R-:W-:Y:S01]  /*0b70*/  UIADD3.X UR5, URZ, UR22, URZ, UP0, !UPT ;  /* 0x000000163f057290 */ /* 0x000fe200087fe43f */
[C---:B------:R-:W-:Y:S01]  /*0b80*/  SHF.L.U64.HI R59, R58.reuse, 0xa, R59 ;  /* 0x0000000a3a3b7819 */ /* 0x040fe2000001023b */
[----:B------:R-:W-:Y:S01]  /*0b90*/  IMAD.SHL.U32 R58, R58, 0x400, RZ ;  /* 0x000004003a3a7824 */ /* 0x000fe200078e00ff */
[----:B------:R-:W-:Y:S01]  /*0ba0*/  BAR.SYNC.DEFER_BLOCKING 0x0 ;  /* 0x0000000000007b1d */ /* 0x000fe20000010000 */
[----:B------:R-:W-:Y:S02]  /*0bb0*/  USHF.L.U32 UR6, UR4, 0xa, URZ ;  /* 0x0000000a04067899 */ /* 0x000fe4000800063f */
[----:B------:R-:W-:Y:S01]  /*0bc0*/  USHF.L.U64.HI UR7, UR4, 0xa, UR5 ;  /* 0x0000000a04077899 */ /* 0x000fe20008010205 */
[----:B------:R-:W-:Y:S01]  /*0bd0*/  SEL R57, R57, RZ, !P0 ;  /* 0x000000ff39397207 */ /* 0x000fe20004000000 */
[----:B0-----:R-:W-:Y:S02]  /*0be0*/  IMAD.U32 R60, RZ, RZ, UR20 ;  /* 0x00000014ff3c7e24 */ /* 0x001fe4000f8e00ff */
[----:B------:R-:W-:Y:S01]  /*0bf0*/  IMAD.U32 R61, RZ, RZ, UR21 ;  /* 0x00000015ff3d7e24 */ /* 0x000fe2000f8e00ff */
[----:B------:R0:W-:Y:S02]  /*0c00*/  STS.64 [R53+0x2000], R58 ;  /* 0x0020003a35007388 */ /* 0x0001e40000000a00 */
[----:B0-----:R-:W-:Y:S01]  /*0c10*/  MOV R58, UR6 ;  /* 0x00000006003a7c02 */ /* 0x001fe20008000f00 */
[----:B------:R-:W-:-:S05]  /*0c20*/  IMAD.U32 R59, RZ, RZ, UR7 ;  /* 0x00000007ff3b7e24 */ /* 0x000fca000f8e00ff */
[----:B------:R0:W-:Y:S02]  /*0c30*/  STS.64 [R53+0x1000], R58 ;  /* 0x0010003a35007388 */ /* 0x0001e40000000a00 */
[----:B0-----:R-:W-:Y:S02]  /*0c40*/  SEL R59, R56, RZ, !P0 ;  /* 0x000000ff383b7207 */ /* 0x001fe40004000000 */
[----:B------:R-:W-:-:S04]  /*0c50*/  SHF.R.U32.HI R56, RZ, 0x1a, R57 ;  /* 0x0000001aff387819 */ /* 0x000fc80000011639 */
[----:B------:R-:W-:-:S04]  /*0c60*/  LOP3.LUT R56, R56, 0x20, RZ, 0xc0, !PT ;  /* 0x0000002038387812 */ /* 0x000fc800078ec0ff */
[----:B------:R-:W-:Y:S01]  /*0c70*/  IADD3 R56, P1, R56, R59, RZ ;  /* 0x0000003b38387210 */ /* 0x000fe20007f3e0ff */
[----:B------:R0:W-:Y:S04]  /*0c80*/  STS.64 [R53], R60 ;  /* 0x0000003c35007388 */ /* 0x0001e80000000a00 */
[----:B------:R-:W-:Y:S01]  /*0c90*/  IMAD.X R57, RZ, RZ, R57, P1 ;  /* 0x000000ffff397224 */ /* 0x000fe200008e0639 */
[----:B------:R-:W-:-:S04]  /*0ca0*/  LEA R58, P1, R12, UR18, 0x2 ;  /* 0x000000120c3a7c11 */ /* 0x000fc8000f8210ff */
[C---:B------:R-:W-:Y:S02]  /*0cb0*/  SHF.L.U64.HI R57, R56.reuse, 0xa, R57 ;  /* 0x0000000a38397819 */ /* 0x040fe40000010239 */
[----:B0-----:R-:W-:Y:S01]  /*0cc0*/  SHF.R.U32.HI R60, RZ, 0x18, R13 ;  /* 0x00000018ff3c7819 */ /* 0x001fe2000001160d */
[----:B------:R-:W-:-:S03]  /*0cd0*/  IMAD.SHL.U32 R56, R56, 0x400, RZ ;  /* 0x0000040038387824 */ /* 0x000fc600078e00ff */
[----:B------:R-:W-:Y:S02]  /*0ce0*/  LOP3.LUT R59, R60, 0x80, RZ, 0xc0, !PT ;  /* 0x000000803c3b7812 */ /* 0x000fe400078ec0ff */
[----:B------:R-:W-:Y:S01]  /*0cf0*/  LEA.HI.X R13, R12, UR19, R13, 0x2, P1 ;  /* 0x000000130c0d7c11 */ /* 0x000fe200088f140d */
[----:B------:R0:W-:Y:S01]  /*0d00*/  STS.64 [R53+0x3000], R56 ;  /* 0x0030003835007388 */ /* 0x0001e20000000a00 */
[----:B------:R-:W-:Y:S01]  /*0d10*/  BAR.SYNC.DEFER_BLOCKING 0x0 ;  /* 0x0000000000007b1d */ /* 0x000fe20000010000 */
[----:B------:R-:W-:-:S04]  /*0d20*/  IADD3 R59, P1, R59, R58, RZ ;  /* 0x0000003a3b3b7210 */ /* 0x000fc80007f3e0ff */
[----:B------:R-:W-:Y:S02]  /*0d30*/  IADD3.X R13, RZ, R13, RZ, P1, !PT ;  /* 0x0000000dff0d7210 */ /* 0x000fe40000ffe4ff */
[C---:B-1----:R-:W-:Y:S02]  /*0d40*/  LEA R59, P1, R20.reuse, R59, 0x2 ;  /* 0x0000003b143b7211 */ /* 0x042fe400078210ff */
[----:B------:R-:W-:Y:S02]  /*0d50*/  SHF.R.U32.HI R12, RZ, 0x18, R15 ;  /* 0x00000018ff0c7819 */ /* 0x000fe4000001160f */
[----:B------:R-:W-:Y:S02]  /*0d60*/  LEA.HI.X R21, R20, R13, R21, 0x2, P1 ;  /* 0x0000000d14157211 */ /* 0x000fe400008f1415 */
[----:B------:R-:W-:Y:S02]  /*0d70*/  LEA R20, P1, R14, UR18, 0x2 ;  /* 0x000000120e147c11 */ /* 0x000fe4000f8210ff */
[----:B0-----:R-:W-:-:S02]  /*0d80*/  LOP3.LUT R53, R12, 0x80, RZ, 0xc0, !PT ;  /* 0x000000800c357812 */ /* 0x001fc400078ec0ff */
[----:B------:R-:W-:Y:S02]  /*0d90*/  LEA.HI.X R13, R14, UR19, R15, 0x2, P1 ;  /* 0x000000130e0d7c11 */ /* 0x000fe400088f140f */
[C---:B--2---:R-:W-:Y:S02]  /*0da0*/  LEA R61, P2, R16.reuse, UR18, 0x2 ;  /* 0x00000012103d7c11 */ /* 0x044fe4000f8410ff */
[----:B------:R-:W-:Y:S02]  /*0db0*/  IADD3 R53, P1, R53, R20, RZ ;  /* 0x0000001435357210 */ /* 0x000fe40007f3e0ff */
[--C-:B------:R-:W-:Y:S02]  /*0dc0*/  SHF.R.U32.HI R12, RZ, 0x18, R17.reuse ;  /* 0x00000018ff0c7819 */ /* 0x100fe40000011611 */
[----:B------:R-:W-:Y:S01]  /*0dd0*/  LEA.HI.X R20, R16, UR19, R17, 0x2, P2 ;  /* 0x0000001310147c11 */ /* 0x000fe200090f1411 */
[----:B------:R-:W-:Y:S01]  /*0de0*/  IMAD.X R13, RZ, RZ, R13, P1 ;  /* 0x000000ffff0d7224 */ /* 0x000fe200008e060d */
[----:B------:R-:W-:-:S02]  /*0df0*/  LEA R56, P2, R18, UR18, 0x2 ;  /* 0x0000001212387c11 */ /* 0x000fc4000f8410ff */
[----:B------:R-:W-:Y:S02]  /*0e00*/  LOP3.LUT R12, R12, 0x80, RZ, 0xc0, !PT ;  /* 0x000000800c0c7812 */ /* 0x000fe400078ec0ff */
[----:B------:R-:W-:Y:S02]  /*0e10*/  LEA R53, P1, R22, R53, 0x2 ;  /* 0x0000003516357211 */ /* 0x000fe400078210ff */
[----:B------:R-:W-:Y:S02]  /*0e20*/  LEA.HI.X R58, R18, UR19, R19, 0x2, P2 ;  /* 0x00000013123a7c11 */ /* 0x000fe400090f1413 */
[----:B------:R-:W-:Y:S02]  /*0e30*/  IADD3 R61, P2, R12, R61, RZ ;  /* 0x0000003d0c3d7210 */ /* 0x000fe40007f5e0ff */
[----:B------:R-:W-:Y:S02]  /*0e40*/  LEA.HI.X R23, R22, R13, R23, 0x2, P1 ;  /* 0x0000000d16177211 */ /* 0x000fe400008f1417 */
[----:B------:R-:W0:Y:S01]  /*0e50*/  LDS.128 R12, [R48] ;  /* 0x00000000300c7984 */ /* 0x000e220000000c00 */
[----:B------:R-:W-:-:S03]  /*0e60*/  SHF.R.U32.HI R57, RZ, 0x18, R19 ;  /* 0x00000018ff397819 */ /* 0x000fc60000011613 */
[----:B------:R-:W1:Y:S01]  /*0e70*/  LDS.128 R16, [R48+0x10] ;  /* 0x0000100030107984 */ /* 0x000e620000000c00 */
[----:B------:R-:W-:Y:S01]  /*0e80*/  LOP3.LUT R57, R57, 0x80, RZ, 0xc0, !PT ;  /* 0x0000008039397812 */ /* 0x000fe200078ec0ff */
[----:B------:R-:W-:Y:S01]  /*0e90*/  IMAD.X R20, RZ, RZ, R20, P2 ;  /* 0x000000ffff147224 */ /* 0x000fe200010e0614 */
[----:B------:R-:W-:Y:S02]  /*0ea0*/  BAR.SYNC.DEFER_BLOCKING 0x0 ;  /* 0x0000000000007b1d */ /* 0x000fe40000010000 */
[----:B------:R-:W-:Y:S02]  /*0eb0*/  IADD3 R57, P3, R57, R56, RZ ;  /* 0x0000003839397210 */ /* 0x000fe40007f7e0ff */
[----:B---3--:R-:W-:-:S03]  /*0ec0*/  LEA R61, P1, R24, R61, 0x2 ;  /* 0x0000003d183d7211 */ /* 0x008fc600078210ff */
[----:B------:R-:W-:Y:S01]  /*0ed0*/  IMAD.X R58, RZ, RZ, R58, P3 ;  /* 0x000000ffff3a7224 */ /* 0x000fe200018e063a */
[----:B------:R-:W-:Y:S02]  /*0ee0*/  LEA.HI.X R25, R24, R20, R25, 0x2, P1 ;  /* 0x0000001418197211 */ /* 0x000fe400008f1419 */
[----:B------:R-:W-:-:S04]  /*0ef0*/  LEA R57, P1, R26, R57, 0x2 ;  /* 0x000000391a397211 */ /* 0x000fc800078210ff */
[----:B------:R-:W-:Y:S02]  /*0f00*/  LEA.HI.X R27, R26, R58, R27, 0x2, P1 ;  /* 0x0000003a1a1b7211 */ /* 0x000fe400008f141b */
[----:B0-----:R-:W-:Y:S02]  /*0f10*/  LEA R53, P2, R14, R53, 0x2 ;  /* 0x000000350e357211 */ /* 0x001fe400078410ff */
[----:B------:R-:W-:Y:S02]  /*0f20*/  LEA R59, P1, R12, R59, 0x2 ;  /* 0x0000003b0c3b7211 */ /* 0x000fe400078210ff */
[----:B------:R-:W-:Y:S02]  /*0f30*/  LEA.HI.X R23, R14, R23, R15, 0x2, P2 ;  /* 0x000000170e177211 */ /* 0x000fe400010f140f */
[----:B-1----:R-:W-:Y:S02]  /*0f40*/  LEA R61, P3, R16, R61, 0x2 ;  /* 0x0000003d103d7211 */ /* 0x002fe400078610ff */
[----:B------:R-:W-:-:S02]  /*0f50*/  LEA R15, P2, R18, R57, 0x2 ;  /* 0x00000039120f7211 */ /* 0x000fc400078410ff */
[----:B------:R-:W-:Y:S02]  /*0f60*/  LOP3.LUT R14, R2, 0x7fc, RZ, 0xc0, !PT ;  /* 0x000007fc020e7812 */ /* 0x000fe400078ec0ff */
[----:B------:R-:W-:Y:S02]  /*0f70*/  LEA.HI.X R21, R12, R21, R13, 0x2, P1 ;  /* 0x000000150c157211 */ /* 0x000fe400008f140d */
[----:B------:R-:W-:Y:S02]  /*0f80*/  LEA.HI.X R25, R16, R25, R17, 0x2, P3 ;  /* 0x0000001910197211 */ /* 0x000fe400018f1411 */
[----:B------:R-:W-:Y:S02]  /*0f90*/  IADD3 R12, P1, R59, UR23, RZ ;  /* 0x000000173b0c7c10 */ /* 0x000fe4000ff3e0ff */
[----:B------:R-:W-:Y:S02]  /*0fa0*/  LEA.HI.X R27, R18, R27, R19, 0x2, P2 ;  /* 0x0000001b121b7211 */ /* 0x000fe400010f1413 */
[----:B------:R-:W-:-:S02]  /*0fb0*/  IADD3 R16, P2, R53, UR23, RZ ;  /* 0x0000001735107c10 */ /* 0x000fc4000ff5e0ff */
[----:B------:R-:W-:Y:S02]  /*0fc0*/  LOP3.LUT R18, R14, 0x2, RZ, 0xfc, !PT ;  /* 0x000000020e127812 */ /* 0x000fe400078efcff */
[----:B------:R-:W-:Y:S02]  /*0fd0*/  IADD3.X R13, R21, UR13, RZ, P1, !PT ;  /* 0x0000000d150d7c10 */ /* 0x000fe40008ffe4ff */
[----:B------:R-:W-:Y:S02]  /*0fe0*/  IADD3 R14, P1, R61, UR23, RZ ;  /* 0x000000173d0e7c10 */ /* 0x000fe4000ff3e0ff */
[----:B------:R-:W-:Y:S02]  /*0ff0*/  IADD3.X R17, R23, UR13, RZ, P2, !PT ;  /* 0x0000000d17117c10 */ /* 0x000fe400097fe4ff */
[----:B------:R-:W-:Y:S02]  /*1000*/  LEA R21, R18, R45, 0x3 ;  /* 0x0000002d12157211 */ /* 0x000fe400078e18ff */
[----:B------:R-:W-:-:S02]  /*1010*/  IADD3 R18, P2, R15, UR23, RZ ;  /* 0x000000170f127c10 */ /* 0x000fc4000ff5e0ff */
[----:B------:R-:W-:Y:S02]  /*1020*/  IADD3.X R15, R25, UR13, RZ, P1, !PT ;  /* 0x0000000d190f7c10 */ /* 0x000fe40008ffe4ff */
[----:B------:R-:W-:Y:S01]  /*1030*/  IADD3.X R19, R27, UR13, RZ, P2, !PT ;  /* 0x0000000d1b137c10 */ /* 0x000fe200097fe4ff */
[----:B------:R0:W-:Y:S04]  /*1040*/  STS.64 [R0], R12 ;  /* 0x0000000c00007388 */ /* 0x0001e80000000a00 */
[----:B------:R-:W-:Y:S04]  /*1050*/  STS.64 [R0+0x10], R16 ;  /* 0x0000101000007388 */ /* 0x000fe80000000a00 */
[----:B------:R-:W-:Y:S04]  /*1060*/  STS.64 [R21], R14 ;  /* 0x0000000e15007388 */ /* 0x000fe80000000a00 */
[----:B------:R-:W-:Y:S01]  /*1070*/  STS.64 [R0+0x30], R18 ;  /* 0x0000301200007388 */ /* 0x000fe20000000a00 */
[----:B------:R-:W-:-:S02]  /*1080*/  LOP3.LUT R20, R36, 0x600, RZ, 0xfc, !PT ;  /* 0x0000060024147812 */ /* 0x000fc400078efcff */
[C---:B------:R-:W-:Y:S02]  /*1090*/  LOP3.LUT R22, R36.reuse, 0x200, RZ, 0xfc, !PT ;  /* 0x0000020024167812 */ /* 0x040fe400078efcff */
[C---:B------:R-:W-:Y:S02]  /*10a0*/  LOP3.LUT R26, R36.reuse, 0x400, RZ, 0xfc, !PT ;  /* 0x00000400241a7812 */ /* 0x040fe400078efcff */
[----:B------:R-:W-:Y:S01]  /*10b0*/  LEA R23, R36, UR12, 0x3 ;  /* 0x0000000c24177c11 */ /* 0x000fe2000f8e18ff */
[----:B0-----:R-:W-:Y:S01]  /*10c0*/  IMAD R12, R20, 0x8, R43 ;  /* 0x00000008140c7824 */ /* 0x001fe200078e022b */
[----:B------:R-:W-:Y:S01]  /*10d0*/  BAR.SYNC.DEFER_BLOCKING 0x0 ;  /* 0x0000000000007b1d */ /* 0x000fe20000010000 */
[----:B------:R-:W-:Y:S01]  /*10e0*/  IMAD R24, R22, 0x8, R39 ;  /* 0x0000000816187824 */ /* 0x000fe200078e0227 */
[----:B------:R-:W-:Y:S01]  /*10f0*/  LEA R22, R36, R23, 0x3 ;  /* 0x0000001724167211 */ /* 0x000fe200078e18ff */
[----:B------:R-:W-:-:S03]  /*1100*/  IMAD R26, R26, 0x8, R41 ;  /* 0x000000081a1a7824 */ /* 0x000fc600078e0229 */
[----:B------:R-:W0:Y:S04]  /*1110*/  LDS.64 R12, [R12] ;  /* 0x000000000c0c7984 */ /* 0x000e280000000a00 */
[----:B------:R-:W1:Y:S04]  /*1120*/  LDS.64 R16, [R24] ;  /* 0x0000000018107984 */ /* 0x000e680000000a00 */
[----:B------:R2:W3:Y:S04]  /*1130*/  LDS.64 R14, [R26] ;  /* 0x000000001a0e7984 */ /* 0x0004e80000000a00 */
[----:B------:R-:W4:Y:S01]  /*1140*/  LDS.64 R18, [R22] ;  /* 0x0000000016127984 */ /* 0x000f220000000a00 */
[----:B------:R-:W-:-:S02]  /*1150*/  IMAD.MOV.U32 R53, RZ, RZ, RZ ;  /* 0x000000ffff357224 */ /* 0x000fc400078e00ff */
[----:B------:R-:W-:Y:S01]  /*1160*/  IMAD.MOV.U32 R25, RZ, RZ, RZ ;  /* 0x000000ffff197224 */ /* 0x000fe200078e00ff */
[----:B--2---:R-:W-:Y:S01]  /*1170*/  CS2R R26, SRZ ;  /* 0x00000000001a7805 */ /* 0x004fe2000001ff00 */
[----:B------:R-:W-:Y:S02]  /*1180*/  IMAD.MOV.U32 R21, RZ, RZ, RZ ;  /* 0x000000ffff157224 */ /* 0x000fe400078e00ff */
[----:B0-----:R0:W2:Y:S04]  /*1190*/  @!P0 LDG.E.EL R53, desc[UR14][R12.64] ;  /* 0x0000000e0c358981 */ /* 0x0010a8000c2e1900 */
[----:B-1----:R1:W2:Y:S04]  /*11a0*/  @!P0 LDG.E.EL R25, desc[UR14][R16.64] ;  /* 0x0000000e10198981 */ /* 0x0022a8000c2e1900 */
[----:B---3--:R-:W3:Y:S04]  /*11b0*/  @!P0 LDG.E.EL R27, desc[UR14][R14.64] ;  /* 0x0000000e0e1b8981 */ /* 0x008ee8000c2e1900 */
[----:B----4-:R4:W3:Y:S01]  /*11c0*/  @!P0 LDG.E.EL R21, desc[UR14][R18.64] ;  /* 0x0000000e12158981 */ /* 0x0108e2000c2e1900 */
[----:B------:R-:W-:-:S04]  /*11d0*/  ISETP.NE.U32.AND P1, PT, RZ, UR8, PT ;  /* 0x00000008ff007c0c */ /* 0x000fc8000bf25070 */
[----:B------:R-:W-:Y:S01]  /*11e0*/  ISETP.NE.AND.EX P1, PT, RZ, UR9, PT, P1 ;  /* 0x00000009ff007c0c */ /* 0x000fe2000bf25310 */
[----:B------:R-:W-:Y:S01]  /*11f0*/  IMAD R23, R36, 0x8, R23 ;  /* 0x0000000824177824 */ /* 0x000fe200078e0217 */
[----:B0-----:R-:W-:Y:S01]  /*1200*/  LOP3.LUT R13, R2, 0x7fc, RZ, 0xc0, !PT ;  /* 0x000007fc020d7812 */ /* 0x001fe200078ec0ff */
[----:B-1----:R-:W-:Y:S02]  /*1210*/  IMAD.MOV.U32 R16, RZ, RZ, 0x3f800000 ;  /* 0x3f800000ff107424 */ /* 0x002fe400078e00ff */
[----:B------:R-:W-:Y:S01]  /*1220*/  IMAD.MOV.U32 R17, RZ, RZ, 0x3f800000 ;  /* 0x3f800000ff117424 */ /* 0x000fe200078e00ff */
[----:B----4-:R-:W-:Y:S01]  /*1230*/  MOV R18, 0x3f800000 ;  /* 0x3f80000000127802 */ /* 0x010fe20000000f00 */
[----:B------:R-:W-:Y:S02]  /*1240*/  IMAD.MOV.U32 R19, RZ, RZ, 0x3f800000 ;  /* 0x3f800000ff137424 */ /* 0x000fe400078e00ff */
[----:B------:R-:W-:Y:S02]  /*1250*/  IMAD R12, R13, -0xc, R0 ;  /* 0xfffffff40d0c7824 */ /* 0x000fe400078e0200 */
[----:B------:R-:W-:-:S02]  /*1260*/  IMAD R23, R36, -0xc, R23 ;  /* 0xfffffff424177824 */ /* 0x000fc400078e0217 */
[--C-:B--2--5:R-:W-:Y:S01]  /*1270*/  FADD R53, R53, R4.reuse ;  /* 0x0000000435357221 */ /* 0x124fe20000000000 */
[----:B------:R-:W-:-:S03]  /*1280*/  FADD R25, R25, R4 ;  /* 0x0000000419197221 */ /* 0x000fc60000000000 */
[----:B------:R-:W-:Y:S01]  /*1290*/  FADD R52, R52, R53 ;  /* 0x0000003534347221 */ /* 0x000fe20000000000 */
[--C-:B---3--:R-:W-:Y:S01]  /*12a0*/  FADD R20, R27, R4.reuse ;  /* 0x000000041b147221 */ /* 0x108fe20000000000 */
[----:B------:R-:W-:Y:S01]  /*12b0*/  FADD R22, R21, R4 ;  /* 0x0000000415167221 */ /* 0x000fe20000000000 */
[----:B------:R-:W-:Y:S02]  /*12c0*/  FADD R21, R50, R25 ;  /* 0x0000001932157221 */ /* 0x000fe40000000000 */
[----:B------:R-:W-:Y:S01]  /*12d0*/  FADD R20, R51, R20 ;  /* 0x0000001433147221 */ /* 0x000fe20000000000 */
[----:B------:R-:W-:Y:S01]  /*12e0*/  FADD R22, R49, R22 ;  /* 0x0000001631167221 */ /* 0x000fe20000000000 */
[----:B------:R-:W-:Y:S02]  /*12f0*/  CS2R R50, SRZ ;  /* 0x0000000000327805 */ /* 0x000fe4000001ff00 */
[----:B------:R-:W-:Y:S01]  /*1300*/  MOV R49, RZ ;  /* 0x000000ff00317202 */ /* 0x000fe20000000f00 */
[----:B------:R-:W-:Y:S01]  /*1310*/  IMAD.MOV.U32 R25, RZ, RZ, R21 ;  /* 0x000000ffff197224 */ /* 0x000fe200078e0015 */
[----:B------:R-:W-:Y:S01]  /*1320*/  MOV R48, R52 ;  /* 0x0000003400307202 */ /* 0x000fe20000000f00 */
[----:B------:R-:W-:-:S02]  /*1330*/  IMAD.MOV.U32 R27, RZ, RZ, R20 ;  /* 0x000000ffff1b7224 */ /* 0x000fc400078e0014 */
[----:B------:R-:W-:Y:S01]  /*1340*/  IMAD.MOV.U32 R24, RZ, RZ, R22 ;  /* 0x000000ffff187224 */ /* 0x000fe200078e0016 */
[----:B------:R-:W-:Y:S06]  /*1350*/  @!P1 BRA `(.L_x_0) ;  /* 0x0000000000e09947 */ /* 0x000fec0003800000 */
[----:B------:R-:W-:Y:S01]  /*1360*/  FADD R16, R5, 1 ;  /* 0x3f80000005107421 */ /* 0x000fe20000000000 */
[----:B------:R-:W-:Y:S01]  /*1370*/  FADD R14, R22, -R33 ;  /* 0x80000021160e7221 */ /* 0x000fe20000000000 */
[----:B------:R-:W-:Y:S01]  /*1380*/  FADD R17, R10, 1 ;  /* 0x3f8000000a117421 */ /* 0x000fe20000000000 */
[----:B------:R-:W-:Y:S01]  /*1390*/  FADD R18, R11, 1 ;  /* 0x3f8000000b127421 */ /* 0x000fe20000000000 */
[C---:B------:R-:W-:Y:S01]  /*13a0*/  FMUL R13, R16.reuse, 0.25 ;  /* 0x3e800000100d7820 */ /* 0x040fe20000400000 */
[----:B------:R-:W-:Y:S01]  /*13b0*/  FSETP.GEU.AND P1, PT, |R16|, 1.175494350822287508e-38, PT ;  /* 0x008000001000780b */ /* 0x000fe20003f2e200 */
[----:B------:R-:W-:Y:S01]  /*13c0*/  FMUL R25, R14, 0.25 ;  /* 0x3e8000000e197820 */ /* 0x000fe20000400000 */
[----:B------:R-:W-:Y:S01]  /*13d0*/  FSETP.GT.AND P6, PT, |R16|, 8.50705917302346158658e+37, PT ;  /* 0x7e8000001000780b */ /* 0x000fe20003fc4200 */
[----:B------:R-:W-:Y:S01]  /*13e0*/  FADD R19, R28, 1 ;  /* 0x3f8000001c137421 */ /* 0x000fe20000000000 */
[C---:B------:R-:W-:Y:S01]  /*13f0*/  FSETP.GEU.AND P2, PT, |R17|.reuse, 1.175494350822287508e-38, PT ;  /* 0x008000001100780b */ /* 0x040fe20003f4e200 */
[----:B------:R-:W-:Y:S01]  /*1400*/  FMUL R24, R17, 0.25 ;  /* 0x3e80000011187820 */ /* 0x000fe20000400000 */
[----:B------:R-:W-:Y:S01]  /*1410*/  FSEL R13, R13, R16, P6 ;  /* 0x000000100d0d7208 */ /* 0x000fe20003000000 */
[C---:B------:R-:W-:Y:S01]  /*1420*/  FMUL R15, R18.reuse, 0.25 ;  /* 0x3e800000120f7820 */ /* 0x040fe20000400000 */
[----:B------:R-:W-:Y:S01]  /*1430*/  FSEL R25, R25, R14, P6 ;  /* 0x0000000e19197208 */ /* 0x000fe20003000000 */
[----:B------:R-:W-:Y:S01]  /*1440*/  FMUL R26, R19, 0.25 ;  /* 0x3e800000131a7820 */ /* 0x000fe20000400000 */
[----:B------:R-:W-:-:S02]  /*1450*/  FSETP.GEU.AND P4, PT, |R18|, 1.175494350822287508e-38, PT ;  /* 0x008000001200780b */ /* 0x000fc40003f8e200 */
[----:B------:R-:W-:Y:S01]  /*1460*/  FSETP.GT.AND P3, PT, |R17|, 8.50705917302346158658e+37, PT ;  /* 0x7e8000001100780b */ /* 0x000fe20003f64200 */
[----:B------:R-:W-:Y:S01]  /*1470*/  @!P1 FMUL R13, R13, 16777216 ;  /* 0x4b8000000d0d9820 */ /* 0x000fe20000400000 */
[----:B------:R-:W-:Y:S01]  /*1480*/  FSETP.GEU.AND P6, PT, |R19|, 1.175494350822287508e-38, PT ;  /* 0x008000001300780b */ /* 0x000fe20003fce200 */
[----:B------:R-:W-:Y:S01]  /*1490*/  @!P1 FMUL R25, R25, 16777216 ;  /* 0x4b80000019199820 */ /* 0x000fe20000400000 */
[----:B------:R-:W-:Y:S02]  /*14a0*/  FSETP.GT.AND P5, PT, |R18|, 8.50705917302346158658e+37, PT ;  /* 0x7e8000001200780b */ /* 0x000fe40003fa4200 */
[----:B------:R-:W-:Y:S02]  /*14b0*/  FSEL R27, R24, R17, P3 ;  /* 0x00000011181b7208 */ /* 0x000fe40001800000 */
[----:B------:R-:W-:Y:S01]  /*14c0*/  FSETP.GT.AND P1, PT, |R19|, 8.50705917302346158658e+37, PT ;  /* 0x7e8000001300780b */ /* 0x000fe20003f24200 */
[----:B------:R0:W1:Y:S01]  /*14d0*/  MUFU.RCP R24, R13 ;  /* 0x0000000d00187308 */ /* 0x0000620000001000 */
[----:B------:R-:W-:Y:S01]  /*14e0*/  FSEL R49, R15, R18, P5 ;  /* 0x000000120f317208 */ /* 0x000fe20002800000 */
[----:B------:R-:W-:Y:S01]  /*14f0*/  @!P2 FMUL R27, R27, 16777216 ;  /* 0x4b8000001b1ba820 */ /* 0x000fe20000400000 */
[----:B------:R-:W-:Y:S01]  /*1500*/  FSEL R53, R26, R19, P1 ;  /* 0x000000131a357208 */ /* 0x000fe20000800000 */
[----:B------:R-:W-:Y:S01]  /*1510*/  FADD R15, R21, -R34 ;  /* 0x80000022150f7221 */ /* 0x000fe20000000000 */
[----:B------:R-:W-:Y:S01]  /*1520*/  FADD R26, R20, -R35 ;  /* 0x80000023141a7221 */ /* 0x000fe20000000000 */
[----:B------:R-:W-:-:S02]  /*1530*/  @!P4 FMUL R49, R49, 16777216 ;  /* 0x4b8000003131c820 */ /* 0x000fc40000400000 */
[----:B------:R-:W-:Y:S01]  /*1540*/  @!P6 FMUL R53, R53, 16777216 ;  /* 0x4b8000003535e820 */ /* 0x000fe20000400000 */
[----:B0-----:R-:W-:Y:S01]  /*1550*/  FADD R13, R52, -R37 ;  /* 0x80000025340d7221 */ /* 0x001fe20000000000 */
[----:B------:R-:W0:Y:S01]  /*1560*/  MUFU.RCP R27, R27 ;  /* 0x0000001b001b7308 */ /* 0x000e220000001000 */
[----:B------:R-:W-:Y:S01]  /*1570*/  FMUL R48, R15, 0.25 ;  /* 0x3e8000000f307820 */ /* 0x000fe20000400000 */
[----:B------:R-:W-:Y:S01]  /*1580*/  FMUL R51, R26, 0.25 ;  /* 0x3e8000001a337820 */ /* 0x000fe20000400000 */
[----:B------:R-:W-:Y:S01]  /*1590*/  FMUL R58, R13, 0.25 ;  /* 0x3e8000000d3a7820 */ /* 0x000fe20000400000 */
[----:B-1----:R-:W-:Y:S02]  /*15a0*/  FFMA R24, R24, R25, R33 ;  /* 0x0000001918187223 */ /* 0x002fe40000000021 */
[----:B------:R-:W-:Y:S02]  /*15b0*/  FSEL R48, R48, R15, P3 ;  /* 0x0000000f30307208 */ /* 0x000fe40001800000 */
[----:B------:R1:W2:Y:S01]  /*15c0*/  MUFU.RCP R50, R49 ;  /* 0x0000003100327308 */ /* 0x0002a20000001000 */
[----:B------:R-:W-:-:S02]  /*15d0*/  FSEL R51, R51, R26, P5 ;  /* 0x0000001a33337208 */ /* 0x000fc40002800000 */
[----:B------:R-:W-:Y:S01]  /*15e0*/  FSEL R58, R58, R13, P1 ;  /* 0x0000000d3a3a7208 */ /* 0x000fe20000800000 */
[----:B------:R-:W-:Y:S02]  /*15f0*/  @!P2 FMUL R48, R48, 16777216 ;  /* 0x4b8000003030a820 */ /* 0x000fe40000400000 */
[----:B------:R-:W-:Y:S02]  /*1600*/  @!P4 FMUL R51, R51, 16777216 ;  /* 0x4b8000003333c820 */ /* 0x000fe40000400000 */
[----:B------:R-:W3:Y:S01]  /*1610*/  MUFU.RCP R56, R53 ;  /* 0x0000003500387308 */ /* 0x000ee20000001000 */
[----:B------:R-:W-:Y:S01]  /*1620*/  @!P6 FMUL R58, R58, 16777216 ;  /* 0x4b8000003a3ae820 */ /* 0x000fe20000400000 */
[----:B0-----:R-:W-:-:S04]  /*1630*/  FFMA R25, R27, R48, R34 ;  /* 0x000000301b197223 */ /* 0x001fc80000000022 */
[----:B-1----:R-:W-:Y:S01]  /*1640*/  FADD R49, R21, -R25 ;  /* 0x8000001915317221 */ /* 0x002fe20000000000 */
[----:B--2---:R-:W-:Y:S01]  /*1650*/  FFMA R27, R50, R51, R35 ;  /* 0x00000033321b7223 */ /* 0x004fe20000000023 */
[----:B------:R-:W-:Y:S02]  /*1660*/  FADD R50, R22, -R24 ;  /* 0x8000001816327221 */ /* 0x000fe40000000000 */
[----:B------:R-:W-:Y:S01]  /*1670*/  FFMA R49, R15, R49, R30 ;  /* 0x000000310f317223 */ /* 0x000fe2000000001e */
[----:B------:R-:W-:Y:S01]  /*1680*/  FADD R51, R20, -R27 ;  /* 0x8000001b14337221 */ /* 0x000fe20000000000 */
[----:B------:R-:W-:Y:S01]  /*1690*/  FFMA R50, R14, R50, R29 ;  /* 0x000000320e327223 */ /* 0x000fe2000000001d */
[----:B---3--:R-:W-:Y:S02]  /*16a0*/  FFMA R48, R56, R58, R37 ;  /* 0x0000003a38307223 */ /* 0x008fe40000000025 */
[----:B------:R-:W-:Y:S02]  /*16b0*/  FFMA R26, R26, R51, R31 ;  /* 0x000000331a1a7223 */ /* 0x000fe4000000001f */
[----:B------:R-:W-:-:S04]  /*16c0*/  FADD R53, R52, -R48 ;  /* 0x8000003034357221 */ /* 0x000fc80000000000 */
[----:B------:R-:W-:-:S07]  /*16d0*/  FFMA R51, R13, R53, R32 ;  /* 0x000000350d337223 */ /* 0x000fce0000000020 */
.L_x_0:
[----:B------:R-:W-:Y:S01]  /*16e0*/  BAR.SYNC.DEFER_BLOCKING 0x0 ;  /* 0x0000000000007b1d */ /* 0x000fe20000010000 */
[----:B------:R-:W-:Y:S01]  /*16f0*/  UIADD3 UR8, UP0, UR8, 0x800, URZ ;  /* 0x0000080008087890 */ /* 0x000fe2000ff1e03f */
[----:B------:R-:W-:Y:S01]  /*1700*/  IADD3 R8, P2, R8, 0x2000, RZ ;  /* 0x0000200008087810 */ /* 0x000fe20007f5e0ff */
[----:B------:R-:W-:Y:S01]  /*1710*/  VIADD R44, R44, 0x20 ;  /* 0x000000202c2c7836 */ /* 0x000fe20000000000 */
[----:B------:R-:W-:Y:S01]  /*1720*/  FSEL R33, R24, R33, !P0 ;  /* 0x0000002118217208 */ /* 0x000fe20004000000 */
[----:B------:R-:W-:Y:S01]  /*1730*/  UIADD3.X UR9, URZ, UR9, URZ, UP0, !UPT ;  /* 0x000000093f097290 */ /* 0x000fe200087fe43f */
[----:B------:R-:W-:Y:S01]  /*1740*/  FSEL R34, R25, R34, !P0 ;  /* 0x0000002219227208 */ /* 0x000fe20004000000 */
[----:B------:R-:W-:Y:S01]  /*1750*/  UISETP.GE.U32.AND UP0, UPT, UR8, 0x10000, UPT ;  /* 0x000100000800788c */ /* 0x000fe2000bf06070 */
[----:B------:R-:W-:Y:S01]  /*1760*/  FSEL R35, R27, R35, !P0 ;  /* 0x000000231b237208 */ /* 0x000fe20004000000 */
[----:B------:R-:W-:Y:S01]  /*1770*/  VIADD R42, R42, 0x20 ;  /* 0x000000202a2a7836 */ /* 0x000fe20000000000 */
[----:B------:R-:W-:Y:S01]  /*1780*/  FSEL R37, R48, R37, !P0 ;  /* 0x0000002530257208 */ /* 0x000fe20004000000 */
[----:B------:R-:W-:Y:S01]  /*1790*/  UISETP.GE.U32.AND.EX UP0, UPT, UR9, URZ, UPT, UP0 ;  /* 0x0000003f0900728c */ /* 0x000fe2000bf06100 */
[----:B------:R-:W-:Y:S01]  /*17a0*/  FSEL R29, R50, R29, !P0 ;  /* 0x0000001d321d7208 */ /* 0x000fe20004000000 */
[----:B------:R-:W-:Y:S01]  /*17b0*/  VIADD R38, R38, 0x20 ;  /* 0x0000002026267836 */ /* 0x000fe20000000000 */
[----:B------:R-:W-:Y:S01]  /*17c0*/  FSEL R30, R49, R30, !P0 ;  /* 0x0000001e311e7208 */ /* 0x000fe20004000000 */
[----:B------:R-:W-:Y:S01]  /*17d0*/  IMAD.X R9, RZ, RZ, R9, P2 ;  /* 0x000000ffff097224 */ /* 0x000fe200010e0609 */
[----:B------:R-:W-:-:S02]  /*17e0*/  FSEL R31, R26, R31, !P0 ;  /* 0x0000001f1a1f7208 */ /* 0x000fc40004000000 */
[----:B------:R-:W-:Y:S02]  /*17f0*/  PLOP3.LUT P3, PT, PT, PT, UP0, 0x80, 0x0 ;  /* 0x000000000000781c */ /* 0x000fe40003f6f008 */
[----:B------:R-:W-:Y:S02]  /*1800*/  FSEL R32, R51, R32, !P0 ;  /* 0x0000002033207208 */ /* 0x000fe40004000000 */
[----:B------:R-:W-:Y:S01]  /*1810*/  FSEL R5, R16, R5, !P0 ;  /* 0x0000000510057208 */ /* 0x000fe20004000000 */
[----:B------:R-:W-:Y:S01]  /*1820*/  STS [R23], R22 ;  /* 0x0000001617007388 */ /* 0x000fe20000000800 */
[----:B------:R-:W-:Y:S02]  /*1830*/  FSEL R10, R17, R10, !P0 ;  /* 0x0000000a110a7208 */ /* 0x000fe40004000000 */
[----:B------:R-:W-:Y:S01]  /*1840*/  FSEL R11, R18, R11, !P0 ;  /* 0x0000000b120b7208 */ /* 0x000fe20004000000 */
[----:B------:R-:W-:Y:S01]  /*1850*/  STS [R23+0x800], R21 ;  /* 0x0008001517007388 */ /* 0x000fe20000000800 */
[----:B------:R-:W-:-:S02]  /*1860*/  FSEL R28, R19, R28, !P0 ;  /* 0x0000001c131c7208 */ /* 0x000fc40004000000 */
[----:B------:R-:W-:Y:S01]  /*1870*/  IADD3 R40, R40, 0x20, RZ ;  /* 0x0000002028287810 */ /* 0x000fe20007ffe0ff */
[----:B------:R-:W-:Y:S04]  /*1880*/  STS [R23+0x1000], R20 ;  /* 0x0010001417007388 */ /* 0x000fe80000000800 */
[----:B------:R-:W-:Y:S01]  /*1890*/  STS [R23+0x1800], R52 ;  /* 0x0018003417007388 */ /* 0x000fe20000000800 */
[----:B------:R-:W-:Y:S06]  /*18a0*/  BAR.SYNC.DEFER_BLOCKING 0x0 ;  /* 0x0000000000007b1d */ /* 0x000fec0000010000 */
[----:B------:R-:W0:Y:S04]  /*18b0*/  LDS.128 R12, [R12] ;  /* 0x000000000c0c7984 */ /* 0x000e280000000c00 */
[----:B0-----:R0:W-:Y:S02]  /*18c0*/  @!P0 STG.E.128 desc[UR14][R6.64], R12 ;  /* 0x0000000c06008986 */ /* 0x0011e4000c101d0e */
[----:B0-----:R-:W-:-:S05]  /*18d0*/  IADD3 R6, P1, R6, 0x2000, RZ ;  /* 0x0000200006067810 */ /* 0x001fca0007f3e0ff */
[----:B------:R-:W-:Y:S01]  /*18e0*/  IMAD.X R7, RZ, RZ, R7, P1 ;  /* 0x000000ffff077224 */ /* 0x000fe200008e0607 */
[----:B------:R-:W-:Y:S07]  /*18f0*/  @!P3 BRA `(.L_x_1) ;  /* 0xffffffe800d4b947 */ /* 0x000fee000383ffff */
[----:B------:R-:W-:Y:S01]  /*1900*/  FADD R12, R5, R10 ;  /* 0x0000000a050c7221 */ /* 0x000fe20000000000 */
[----:B------:R-:W-:Y:S01]  /*1910*/  FMUL R13, R10, 0.25 ;  /* 0x3e8000000a0d7820 */ /* 0x000fe20000400000 */
[----:B------:R-:W-:Y:S01]  /*1920*/  FADD R34, -R33, R34 ;  /* 0x0000002221227221 */ /* 0x000fe20000000100 */
[----:B------:R-:W-:Y:S01]  /*1930*/  FMUL R17, R28, 0.25 ;  /* 0x3e8000001c117820 */ /* 0x000fe20000400000 */
[C---:B------:R-:W-:Y:S01]  /*1940*/  FMUL R9, R12.reuse, 0.25 ;  /* 0x3e8000000c097820 */ /* 0x040fe20000400000 */
[C---:B------:R-:W-:Y:S01]  /*1950*/  FSETP.GEU.AND P5, PT, |R12|.reuse, 1.175494350822287508e-38, PT ;  /* 0x008000000c00780b */ /* 0x040fe20003fae200 */
[----:B------:R-:W-:Y:S01]  /*1960*/  FADD R7, R11, R12 ;  /* 0x0000000c0b077221 */ /* 0x000fe20000000000 */
[----:B------:R-:W-:Y:S01]  /*1970*/  FSETP.GT.AND P3, PT, |R12|, 8.50705917302346158658e+37, PT ;  /* 0x7e8000000c00780b */ /* 0x000fe20003f64200 */
[----:B------:R-:W-:Y:S01]  /*1980*/  FADD R30, R29, R30 ;  /* 0x0000001e1d1e7221 */ /* 0x000fe20000000000 */
[----:B------:R-:W-:Y:S01]  /*1990*/  BAR.SYNC.DEFER_BLOCKING 0x0 ;  /* 0x0000000000007b1d */ /* 0x000fe20000010000 */
[----:B------:R-:W-:Y:S01]  /*19a0*/  FMUL R8, R7, 0.25 ;  /* 0x3e80000007087820 */ /* 0x000fe20000400000 */
[----:B------:R-:W-:Y:S01]  /*19b0*/  FSEL R9, R9, R12, P3 ;  /* 0x0000000c09097208 */ /* 0x000fe20001800000 */
[----:B------:R-:W-:Y:S01]  /*19c0*/  FADD R0, R28, R7 ;  /* 0x000000071c007221 */ /* 0x000fe20000000000 */
[----:B------:R-:W-:-:S02]  /*19d0*/  FSETP.GEU.AND P1, PT, |R7|, 1.175494350822287508e-38, PT ;  /* 0x008000000700780b */ /* 0x000fc40003f2e200 */
[----:B------:R-:W-:Y:S02]  /*19e0*/  FSETP.GT.AND P4, PT, |R7|, 8.50705917302346158658e+37, PT ;  /* 0x7e8000000700780b */ /* 0x000fe40003f84200 */
[----:B------:R-:W0:Y:S01]  /*19f0*/  S2UR UR5, SR_CgaCtaId ;  /* 0x00000000000579c3 */ /* 0x000e220000008800 */
[----:B------:R-:W-:Y:S01]  /*1a00*/  FSETP.GEU.AND P2, PT, |R0|, 1.175494350822287508e-38, PT ;  /* 0x008000000000780b */ /* 0x000fe20003f4e200 */
[----:B------:R-:W-:Y:S01]  /*1a10*/  @!P5 FMUL R9, R9, 16777216 ;  /* 0x4b8000000909d820 */ /* 0x000fe20000400000 */
[----:B------:R-:W-:Y:S01]  /*1a20*/  FSEL R14, R8, R7, P4 ;  /* 0x00000007080e7208 */ /* 0x000fe20002000000 */
[----:B------:R-:W-:Y:S01]  /*1a30*/  FMUL R8, R11, 0.25 ;  /* 0x3e8000000b087820 */ /* 0x000fe20000400000 */
[----:B------:R-:W-:Y:S01]  /*1a40*/  FSEL R10, R13, R10, P3 ;  /* 0x0000000a0d0a7208 */ /* 0x000fe20001800000 */
[C---:B------:R-:W-:Y:S01]  /*1a50*/  FMUL R13, R0.reuse, 0.25 ;  /* 0x3e800000000d7820 */ /* 0x040fe20000400000 */
[----:B------:R-:W-:Y:S01]  /*1a60*/  FSETP.GT.AND P3, PT, |R0|, 8.50705917302346158658e+37, PT ;  /* 0x7e8000000000780b */ /* 0x000fe20003f64200 */
[----:B------:R-:W1:Y:S01]  /*1a70*/  MUFU.RCP R9, R9 ;  /* 0x0000000900097308 */ /* 0x000e620000001000 */
[----:B------:R-:W-:Y:S01]  /*1a80*/  FSEL R11, R8, R11, P4 ;  /* 0x0000000b080b7208 */ /* 0x000fe20002000000 */
[----:B------:R-:W-:Y:S01]  /*1a90*/  @!P1 FMUL R14, R14, 16777216 ;  /* 0x4b8000000e0e9820 */ /* 0x000fe20000400000 */
[----:B------:R-:W-:Y:S01]  /*1aa0*/  FSEL R15, R13, R0, P3 ;  /* 0x000000000d0f7208 */ /* 0x000fe20001800000 */
[----:B------:R-:W-:Y:S01]  /*1ab0*/  @!P5 FMUL R10, R10, 16777216 ;  /* 0x4b8000000a0ad820 */ /* 0x000fe20000400000 */
[----:B------:R-:W-:Y:S01]  /*1ac0*/  FSETP.NEU.AND P4, PT, R12, RZ, PT ;  /* 0x000000ff0c00720b */ /* 0x000fe20003f8d000 */
[----:B------:R-:W-:Y:S01]  /*1ad0*/  FMUL R8, R34, R34 ;  /* 0x0000002222087220 */ /* 0x000fe20000400000 */
[----:B------:R-:W-:Y:S01]  /*1ae0*/  @!P1 FMUL R11, R11, 16777216 ;  /* 0x4b8000000b0b9820 */ /* 0x000fe20000400000 */
[----:B------:R-:W2:Y:S01]  /*1af0*/  MUFU.RCP R14, R14 ;  /* 0x0000000e000e7308 */ /* 0x000ea20000001000 */
[----:B------:R-:W-:Y:S01]  /*1b00*/  @!P2 FMUL R15, R15, 16777216 ;  /* 0x4b8000000f0fa820 */ /* 0x000fe20000400000 */
[----:B------:R-:W-:Y:S01]  /*1b10*/  FMUL R8, R5, R8 ;  /* 0x0000000805087220 */ /* 0x000fe20000400000 */
[----:B------:R-:W-:Y:S01]  /*1b20*/  FSEL R28, R17, R28, P3 ;  /* 0x0000001c111c7208 */ /* 0x000fe20001800000 */
[----:B------:R-:W-:Y:S01]  /*1b30*/  UMOV UR4, 0x400 ;  /* 0x0000040000047882 */ /* 0x000fe20000000000 */
[----:B------:R-:W-:Y:S01]  /*1b40*/  FSETP.NEU.AND P1, PT, R7, RZ, PT ;  /* 0x000000ff0700720b */ /* 0x000fe20003f2d000 */
[----:B------:R-:W-:Y:S01]  /*1b50*/  ULDC.64 UR6, c[0x0][0x240] ;  /* 0x0000900000067ab9 */ /* 0x000fe20000000a00 */
[----:B-1----:R-:W-:Y:S01]  /*1b60*/  FMUL R9, R9, R10 ;  /* 0x0000000a09097220 */ /* 0x002fe20000400000 */
[----:B------:R-:W1:Y:S01]  /*1b70*/  MUFU.RCP R15, R15 ;  /* 0x0000000f000f7308 */ /* 0x000e620000001000 */
[----:B------:R-:W-:Y:S01]  /*1b80*/  @!P2 FMUL R28, R28, 16777216 ;  /* 0x4b8000001c1ca820 */ /* 0x000fe20000400000 */
[----:B------:R-:W-:Y:S01]  /*1b90*/  FSETP.NEU.AND P2, PT, R0, RZ, PT ;  /* 0x000000ff0000720b */ /* 0x000fe20003f4d000 */
[----:B0-----:R-:W-:Y:S01]  /*1ba0*/  UPRMT UR8, UR5, 0x654, UR4 ;  /* 0x0000065405087896 */ /* 0x001fe20008000004 */
[----:B------:R-:W-:Y:S01]  /*1bb0*/  FSEL R9, R9, RZ, P4 ;  /* 0x000000ff09097208 */ /* 0x000fe20002000000 */
[----:B------:R-:W-:Y:S01]  /*1bc0*/  UIMAD.WIDE UR6, UR10, 0x4, UR6 ;  /* 0x000000040a0678a5 */ /* 0x000fe2000f8e0206 */
[----:B------:R-:W-:Y:S01]  /*1bd0*/  ISETP.EQ.AND P0, PT, R36, RZ, !P0 ;  /* 0x000000ff2400720c */ /* 0x000fe20004702270 */
[----:B--2---:R-:W-:Y:S01]  /*1be0*/  FMUL R14, R14, R11 ;  /* 0x0000000b0e0e7220 */ /* 0x004fe20000400000 */
[----:B------:R-:W-:Y:S01]  /*1bf0*/  ULDC.64 UR4, c[0x0][0x238] ;  /* 0x00008e0000047ab9 */ /* 0x000fe20000000a00 */
[----:B------:R-:W-:Y:S01]  /*1c00*/  FFMA R34, R34, R9, R33 ;  /* 0x0000000922227223 */ /* 0x000fe20000000021 */
[----:B------:R-:W-:Y:S01]  /*1c10*/  FFMA R30, R9, R8, R30 ;  /* 0x00000008091e7223 */ /* 0x000fe2000000001e */
[----:B------:R-:W-:Y:S01]  /*1c20*/  FADD R8, R0, R0 ;  /* 0x0000000000087221 */ /* 0x000fe20000000000 */
[----:B------:R-:W-:Y:S01]  /*1c30*/  FSEL R14, R14, RZ, P1 ;  /* 0x000000ff0e0e7208 */ /* 0x000fe20000800000 */
[----:B------:R-:W-:Y:S01]  /*1c40*/  FADD R35, R35, -R34 ;  /* 0x8000002223237221 */ /* 0x000fe20000000000 */
[----:B------:R-:W-:Y:S01]  /*1c50*/  FADD R31, R31, R30 ;  /* 0x0000001e1f1f7221 */ /* 0x000fe20000000000 */
[----:B-1----:R-:W-:Y:S01]  /*1c60*/  FMUL R15, R15, R28 ;  /* 0x0000001c0f0f7220 */ /* 0x002fe20000400000 */
[C---:B------:R-:W-:Y:S01]  /*1c70*/  FSETP.GEU.AND P3, PT, |R8|.reuse, 1.175494350822287508e-38, PT ;  /* 0x008000000800780b */ /* 0x040fe20003f6e200 */
[C---:B------:R-:W-:Y:S01]  /*1c80*/  FMUL R9, R35.reuse, R35 ;  /* 0x0000002323097220 */ /* 0x040fe20000400000 */
[----:B------:R-:W-:Y:S01]  /*1c90*/  FFMA R34, R35, R14, R34 ;  /* 0x0000000e23227223 */ /* 0x000fe20000000022 */
[C---:B------:R-:W-:Y:S01]  /*1ca0*/  FMUL R11, R8.reuse, 0.25 ;  /* 0x3e800000080b7820 */ /* 0x040fe20000400000 */
[----:B------:R-:W-:Y:S01]  /*1cb0*/  FSETP.GT.AND P1, PT, |R8|, 8.50705917302346158658e+37, PT ;  /* 0x7e8000000800780b */ /* 0x000fe20003f24200 */
[----:B------:R-:W-:Y:S01]  /*1cc0*/  FMUL R9, R12, R9 ;  /* 0x000000090c097220 */ /* 0x000fe20000400000 */
[----:B------:R-:W-:Y:S01]  /*1cd0*/  FSEL R15, R15, RZ, P2 ;  /* 0x000000ff0f0f7208 */ /* 0x000fe20001000000 */
[--C-:B------:R-:W-:Y:S01]  /*1ce0*/  FADD R37, R37, -R34.reuse ;  /* 0x8000002225257221 */ /* 0x100fe20000000000 */
[----:B------:R-:W-:Y:S01]  /*1cf0*/  FSEL R12, R11, R8, P1 ;  /* 0x000000080b0c7208 */ /* 0x000fe20000800000 */
[----:B------:R-:W-:Y:S01]  /*1d00*/  FFMA R9, R14, R9, R31 ;  /* 0x000000090e097223 */ /* 0x000fe2000000001f */
[----:B------:R-:W-:Y:S01]  /*1d10*/  FSEL R13, R13, R0, P1 ;  /* 0x000000000d0d7208 */ /* 0x000fe20000800000 */
[C---:B------:R-:W-:Y:S01]  /*1d20*/  FFMA R34, R37.reuse, R15, R34 ;  /* 0x0000000f25227223 */ /* 0x040fe20000000022 */
[----:B------:R-:W-:Y:S01]  /*1d30*/  FMUL R10, R37, R37 ;  /* 0x00000025250a7220 */ /* 0x000fe20000400000 */
[----:B------:R-:W-:Y:S01]  /*1d40*/  @!P3 FMUL R12, R12, 16777216 ;  /* 0x4b8000000c0cb820 */ /* 0x000fe20000400000 */
[----:B------:R-:W-:Y:S01]  /*1d50*/  FADD R32, R32, R9 ;  /* 0x0000000920207221 */ /* 0x000fe20000000000 */
[----:B------:R-:W-:Y:S01]  /*1d60*/  FADD R14, R8, R8 ;  /* 0x00000008080e7221 */ /* 0x000fe20000000000 */
[----:B------:R-:W0:Y:S01]  /*1d70*/  SHFL.BFLY PT, R9, R34, 0x10, 0x1f ;  /* 0x0e001f0022097f89 */ /* 0x000e2200000e0000 */
[----:B------:R-:W-:Y:S01]  /*1d80*/  FMUL R10, R7, R10 ;  /* 0x0000000a070a7220 */ /* 0x000fe20000400000 */
[----:B------:R-:W-:Y:S01]  /*1d90*/  @!P3 FMUL R13, R13, 16777216 ;  /* 0x4b8000000d0db820 */ /* 0x000fe20000400000 */
[----:B------:R-:W1:Y:S01]  /*1da0*/  MUFU.RCP R12, R12 ;  /* 0x0000000c000c7308 */ /* 0x000e620000001000 */
[----:B------:R-:W-:Y:S01]  /*1db0*/  FSETP.GEU.AND P3, PT, |R14|, 1.175494350822287508e-38, PT ;  /* 0x008000000e00780b */ /* 0x000fe20003f6e200 */
[----:B------:R-:W-:Y:S01]  /*1dc0*/  FFMA R10, R15, R10, R32 ;  /* 0x0000000a0f0a7223 */ /* 0x000fe20000000020 */
[----:B------:R-:W-:Y:S01]  /*1dd0*/  FSETP.NEU.AND P2, PT, R8, RZ, PT ;  /* 0x000000ff0800720b */ /* 0x000fe20003f4d000 */
[C---:B------:R-:W-:Y:S01]  /*1de0*/  FMUL R17, R14.reuse, 0.25 ;  /* 0x3e8000000e117820 */ /* 0x040fe20000400000 */
[----:B------:R-:W-:Y:S01]  /*1df0*/  FSETP.GT.AND P1, PT, |R14|, 8.50705917302346158658e+37, PT ;  /* 0x7e8000000e00780b */ /* 0x000fe20003f24200 */
[----:B------:R-:W-:Y:S01]  /*1e00*/  UIMAD.WIDE UR4, UR10, 0x4, UR4 ;  /* 0x000000040a0478a5 */ /* 0x000fe2000f8e0204 */
[----:B------:R-:W2:Y:S02]  /*1e10*/  SHFL.BFLY PT, R7, R10, 0x10, 0x1f ;  /* 0x0e001f000a077f89 */ /* 0x000ea400000e0000 */
[----:B------:R-:W-:-:S05]  /*1e20*/  FSEL R11, R11, R8, P1 ;  /* 0x000000080b0b7208 */ /* 0x000fca0000800000 */
[----:B------:R-:W-:Y:S01]  /*1e30*/  @!P3 FMUL R11, R11, 16777216 ;  /* 0x4b8000000b0bb820 */ /* 0x000fe20000400000 */
[----:B-1----:R-:W-:Y:S01]  /*1e40*/  FMUL R13, R12, R13 ;  /* 0x0000000d0c0d7220 */ /* 0x002fe20000400000 */
[----:B------:R-:W-:-:S04]  /*1e50*/  FSEL R12, R17, R14, P1 ;  /* 0x0000000e110c7208 */ /* 0x000fc80000800000 */
[----:B------:R-:W-:Y:S01]  /*1e60*/  FSEL R13, R13, RZ, P2 ;  /* 0x000000ff0d0d7208 */ /* 0x000fe20001000000 */
[----:B0-----:R-:W-:Y:S01]  /*1e70*/  FADD R9, -R34, R9 ;  /* 0x0000000922097221 */ /* 0x001fe20000000100 */
[----:B------:R-:W-:Y:S01]  /*1e80*/  @!P3 FMUL R12, R12, 16777216 ;  /* 0x4b8000000c0cb820 */ /* 0x000fe20000400000 */
[----:B------:R-:W-:Y:S02]  /*1e90*/  FSETP.NEU.AND P2, PT, R14, RZ, PT ;  /* 0x000000ff0e00720b */ /* 0x000fe40003f4d000 */
[C---:B------:R-:W-:Y:S01]  /*1ea0*/  FFMA R34, R9.reuse, R13, R34 ;  /* 0x0000000d09227223 */ /* 0x040fe20000000022 */
[----:B------:R-:W-:Y:S02]  /*1eb0*/  FMUL R9, R9, R9 ;  /* 0x0000000909097220 */ /* 0x000fe40000400000 */
[----:B------:R-:W0:Y:S02]  /*1ec0*/  MUFU.RCP R12, R12 ;  /* 0x0000000c000c7308 */ /* 0x000e240000001000 */
[----:B------:R-:W1:Y:S01]  /*1ed0*/  SHFL.BFLY PT, R15, R34, 0x8, 0x1f ;  /* 0x0d001f00220f7f89 */ /* 0x000e6200000e0000 */
[----:B------:R-:W-:Y:S01]  /*1ee0*/  FMUL R9, R0, R9 ;  /* 0x0000000900097220 */ /* 0x000fe20000400000 */
[----:B--2---:R-:W-:-:S04]  /*1ef0*/  FADD R10, R10, R7 ;  /* 0x000000070a0a7221 */ /* 0x004fc80000000000 */
[----:B------:R-:W-:Y:S01]  /*1f00*/  FFMA R9, R13, R9, R10 ;  /* 0x000000090d097223 */ /* 0x000fe2000000000a */
[----:B------:R-:W-:-:S04]  /*1f10*/  FADD R10, R14, R14 ;  /* 0x0000000e0e0a7221 */ /* 0x000fc80000000000 */
[----:B------:R-:W2:Y:S01]  /*1f20*/  SHFL.BFLY PT, R0, R9, 0x8, 0x1f ;  /* 0x0d001f0009007f89 */ /* 0x000ea200000e0000 */
[----:B------:R-:W-:Y:S01]  /*1f30*/  FSETP.GEU.AND P3, PT, |R10|, 1.175494350822287508e-38, PT ;  /* 0x008000000a00780b */ /* 0x000fe20003f6e200 */
[----:B0-----:R-:W-:Y:S01]  /*1f40*/  FMUL R11, R12, R11 ;  /* 0x0000000b0c0b7220 */ /* 0x001fe20000400000 */
[C---:B------:R-:W-:Y:S01]  /*1f50*/  FMUL R13, R10.reuse, 0.25 ;  /* 0x3e8000000a0d7820 */ /* 0x040fe20000400000 */
[----:B------:R-:W-:-:S03]  /*1f60*/  FSETP.GT.AND P1, PT, |R10|, 8.50705917302346158658e+37, PT ;  /* 0x7e8000000a00780b */ /* 0x000fc60003f24200 */
[----:B------:R-:W-:Y:S02]  /*1f70*/  FSEL R11, R11, RZ, P2 ;  /* 0x000000ff0b0b7208 */ /* 0x000fe40001000000 */
[----:B------:R-:W-:Y:S02]  /*1f80*/  FSEL R12, R13, R10, P1 ;  /* 0x0000000a0d0c7208 */ /* 0x000fe40000800000 */
[----:B------:R-:W-:Y:S01]  /*1f90*/  FSEL R17, R17, R14, P1 ;  /* 0x0000000e11117208 */ /* 0x000fe20000800000 */
[----:B-1----:R-:W-:Y:S02]  /*1fa0*/  FADD R15, -R34, R15 ;  /* 0x0000000f220f7221 */ /* 0x002fe40000000100 */
[----:B------:R-:W-:Y:S01]  /*1fb0*/  @!P3 FMUL R12, R12, 16777216 ;  /* 0x4b8000000c0cb820 */ /* 0x000fe20000400000 */
[----:B------:R-:W-:Y:S01]  /*1fc0*/  FSETP.NEU.AND P2, PT, R10, RZ, PT ;  /* 0x000000ff0a00720b */ /* 0x000fe20003f4d000 */
[----:B------:R-:W-:Y:S01]  /*1fd0*/  @!P3 FMUL R17, R17, 16777216 ;  /* 0x4b8000001111b820 */ /* 0x000fe20000400000 */
[C---:B------:R-:W-:Y:S01]  /*1fe0*/  FFMA R34, R15.reuse, R11, R34 ;  /* 0x0000000b0f227223 */ /* 0x040fe20000000022 */
[----:B------:R-:W-:-:S02]  /*1ff0*/  FMUL R15, R15, R15 ;  /* 0x0000000f0f0f7220 */ /* 0x000fc40000400000 */
[----:B------:R-:W0:Y:S02]  /*2000*/  MUFU.RCP R12, R12 ;  /* 0x0000000c000c7308 */ /* 0x000e240000001000 */
[----:B------:R-:W1:Y:S01]  /*2010*/  SHFL.BFLY PT, R7, R34, 0x4, 0x1f ;  /* 0x0c801f0022077f89 */ /* 0x000e6200000e0000 */
[----:B------:R-:W-:Y:S01]  /*2020*/  FMUL R15, R8, R15 ;  /* 0x0000000f080f7220 */ /* 0x000fe20000400000 */
[----:B--2---:R-:W-:-:S04]  /*2030*/  FADD R0, R9, R0 ;  /* 0x0000000009007221 */ /* 0x004fc80000000000 */
[----:B------:R-:W-:Y:S01]  /*2040*/  FFMA R0, R11, R15, R0 ;  /* 0x0000000f0b007223 */ /* 0x000fe20000000000 */
[----:B------:R-:W-:-:S04]  /*2050*/  FADD R15, R10, R10 ;  /* 0x0000000a0a0f7221 */ /* 0x000fc80000000000 */
[----:B------:R-:W2:Y:S01]  /*2060*/  SHFL.BFLY PT, R9, R0, 0x4, 0x1f ;  /* 0x0c801f0000097f89 */ /* 0x000ea200000e0000 */
[C---:B------:R-:W-:Y:S01]  /*2070*/  FSETP.GEU.AND P3, PT, |R15|.reuse, 1.175494350822287508e-38, PT ;  /* 0x008000000f00780b */ /* 0x040fe20003f6e200 */
        /* <DEDUP_REMOVED lines=10> */
[C---:B------:R-:W-:Y:S01]  /*2120*/  FMUL R11, R7.reuse, R7 ;  /* 0x00000007070b7220 */ /* 0x040fe20000400000 */
[----:B------:R-:W-:Y:S01]  /*2130*/  FFMA R7, R7, R17, R34 ;  /* 0x0000001107077223 */ /* 0x000fe20000000022 */
[----:B------:R-:W-:Y:S01]  /*2140*/  ISETP.GE.AND P3, PT, R3, 0x10, PT ;  /* 0x000000100300780c */ /* 0x000fe20003f66270 */
[----:B------:R-:W0:Y:S01]  /*2150*/  MUFU.RCP R12, R12 ;  /* 0x0000000c000c7308 */ /* 0x000e220000001000 */
[----:B------:R-:W-:Y:S01]  /*2160*/  FMUL R11, R14, R11 ;  /* 0x0000000b0e0b7220 */ /* 0x000fe20000400000 */
[----:B------:R-:W-:Y:S01]  /*2170*/  FADD R14, R15, R15 ;  /* 0x0000000f0f0e7221 */ /* 0x000fe20000000000 */
[----:B------:R-:W1:Y:S01]  /*2180*/  SHFL.BFLY PT, R8, R7, 0x2, 0x1f ;  /* 0x0c401f0007087f89 */ /* 0x000e6200000e0000 */
[----:B--2---:R-:W-:-:S03]  /*2190*/  FADD R0, R0, R9 ;  /* 0x0000000900007221 */ /* 0x004fc60000000000 */
[----:B------:R-:W-:Y:S01]  /*21a0*/  FSETP.GEU.AND P2, PT, |R14|, 1.175494350822287508e-38, PT ;  /* 0x008000000e00780b */ /* 0x000fe20003f4e200 */
[----:B------:R-:W-:-:S05]  /*21b0*/  FFMA R0, R17, R11, R0 ;  /* 0x0000000b11007223 */ /* 0x000fca0000000000 */
[----:B------:R-:W2:Y:S01]  /*21c0*/  SHFL.BFLY PT, R9, R0, 0x2, 0x1f ;  /* 0x0c401f0000097f89 */ /* 0x000ea200000e0000 */
[----:B0-----:R-:W-:-:S05]  /*21d0*/  FMUL R13, R12, R13 ;  /* 0x0000000d0c0d7220 */ /* 0x001fca0000400000 */
[----:B------:R-:W-:Y:S02]  /*21e0*/  FSEL R13, R13, RZ, P1 ;  /* 0x000000ff0d0d7208 */ /* 0x000fe40000800000 */
[----:B------:R-:W-:Y:S01]  /*21f0*/  FSETP.GT.AND P1, PT, |R14|, 8.50705917302346158658e+37, PT ;  /* 0x7e8000000e00780b */ /* 0x000fe20003f24200 */
[----:B-1----:R-:W-:-:S04]  /*2200*/  FADD R8, -R7, R8 ;  /* 0x0000000807087221 */ /* 0x002fc80000000100 */
[C---:B------:R-:W-:Y:S01]  /*2210*/  FFMA R7, R8.reuse, R13, R7 ;  /* 0x0000000d08077223 */ /* 0x040fe20000000007 */
[----:B------:R-:W-:Y:S01]  /*2220*/  FMUL R11, R8, R8 ;  /* 0x00000008080b7220 */ /* 0x000fe20000400000 */
[----:B------:R-:W-:-:S03]  /*2230*/  FMUL R8, R14, 0.25 ;  /* 0x3e8000000e087820 */ /* 0x000fc60000400000 */
[----:B------:R-:W-:Y:S01]  /*2240*/  FMUL R11, R10, R11 ;  /* 0x0000000b0a0b7220 */ /* 0x000fe20000400000 */
[----:B--2---:R-:W-:Y:S01]  /*2250*/  FADD R0, R0, R9 ;  /* 0x0000000900007221 */ /* 0x004fe20000000000 */
[----:B------:R-:W-:Y:S02]  /*2260*/  FSEL R10, R8, R14, P1 ;  /* 0x0000000e080a7208 */ /* 0x000fe40000800000 */
[----:B------:R-:W0:Y:S01]  /*2270*/  SHFL.BFLY PT, R8, R7, 0x1, 0x1f ;  /* 0x0c201f0007087f89 */ /* 0x000e2200000e0000 */
[----:B------:R-:W-:Y:S01]  /*2280*/  FFMA R0, R13, R11, R0 ;  /* 0x0000000b0d007223 */ /* 0x000fe20000000000 */
[----:B------:R-:W-:Y:S01]  /*2290*/  FSEL R11, R16, R15, P1 ;  /* 0x0000000f100b7208 */ /* 0x000fe20000800000 */
[----:B------:R-:W-:Y:S01]  /*22a0*/  @!P2 FMUL R10, R10, 16777216 ;  /* 0x4b8000000a0aa820 */ /* 0x000fe20000400000 */
[----:B------:R-:W-:Y:S02]  /*22b0*/  FSETP.NEU.AND P1, PT, R14, RZ, PT ;  /* 0x000000ff0e00720b */ /* 0x000fe40003f2d000 */
[----:B------:R-:W1:Y:S01]  /*22c0*/  SHFL.BFLY PT, R9, R0, 0x1, 0x1f ;  /* 0x0c201f0000097f89 */ /* 0x000e6200000e0000 */
[----:B------:R-:W-:Y:S01]  /*22d0*/  @!P2 FMUL R11, R11, 16777216 ;  /* 0x4b8000000b0ba820 */ /* 0x000fe20000400000 */
[----:B------:R-:W-:Y:S01]  /*22e0*/  LOP3.LUT P2, RZ, R3, 0x1f, RZ, 0xc0, !PT ;  /* 0x0000001f03ff7812 */ /* 0x000fe2000784c0ff */
[----:B------:R-:W2:Y:S01]  /*22f0*/  MUFU.RCP R10, R10 ;  /* 0x0000000a000a7308 */ /* 0x000ea20000001000 */
[----:B------:R-:W-:-:S04]  /*2300*/  SHF.R.U32.HI R13, RZ, 0x3, R3 ;  /* 0x00000003ff0d7819 */ /* 0x000fc80000011603 */
[----:B------:R-:W-:-:S07]  /*2310*/  LOP3.LUT R13, R13, 0x3c, RZ, 0xc0, !PT ;  /* 0x0000003c0d0d7812 */ /* 0x000fce00078ec0ff */
[----:B------:R-:W-:Y:S01]  /*2320*/  @!P2 STS [R13+UR12+0x80], R14 ;  /* 0x0000800e0d00a988 */ /* 0x000fe2000800080c */
[----:B0-----:R-:W-:Y:S01]  /*2330*/  FADD R8, -R7, R8 ;  /* 0x0000000807087221 */ /* 0x001fe20000000100 */
[----:B--2---:R-:W-:-:S03]  /*2340*/  FMUL R11, R10, R11 ;  /* 0x0000000b0a0b7220 */ /* 0x004fc60000400000 */
[----:B------:R-:W-:Y:S02]  /*2350*/  FMUL R12, R8, R8 ;  /* 0x00000008080c7220 */ /* 0x000fe40000400000 */
[----:B------:R-:W-:Y:S01]  /*2360*/  FSEL R11, R11, RZ, P1 ;  /* 0x000000ff0b0b7208 */ /* 0x000fe20000800000 */
[----:B-1----:R-:W-:Y:S01]  /*2370*/  FADD R0, R0, R9 ;  /* 0x0000000900007221 */ /* 0x002fe20000000000 */
[----:B------:R-:W-:-:S03]  /*2380*/  FMUL R12, R15, R12 ;  /* 0x0000000c0f0c7220 */ /* 0x000fc60000400000 */
[----:B------:R-:W-:Y:S01]  /*2390*/  FFMA R10, R8, R11, R7 ;  /* 0x0000000b080a7223 */ /* 0x000fe20000000007 */
[----:B------:R-:W-:-:S04]  /*23a0*/  FFMA R0, R11, R12, R0 ;  /* 0x0000000c0b007223 */ /* 0x000fc80000000000 */
[----:B------:R-:W-:Y:S04]  /*23b0*/  @!P2 STS [R13+UR12], R10 ;  /* 0x0000000a0d00a988 */ /* 0x000fe8000800080c */
[----:B------:R-:W-:Y:S01]  /*23c0*/  @!P2 STS [R13+UR12+0x40], R0 ;  /* 0x000040000d00a988 */ /* 0x000fe2000800080c */
[----:B------:R-:W-:Y:S06]  /*23d0*/  BAR.SYNC.DEFER_BLOCKING 0x0 ;  /* 0x0000000000007b1d */ /* 0x000fec0000010000 */
[----:B------:R-:W0:Y:S04]  /*23e0*/  @!P3 LDS R6, [R2+UR12+0x80] ;  /* 0x0000800c0206b984 */ /* 0x000e280008000800 */
[----:B------:R-:W-:Y:S04]  /*23f0*/  @!P3 LDS R4, [R2+UR12] ;  /* 0x0000000c0204b984 */ /* 0x000fe80008000800 */
[----:B------:R-:W1:Y:S04]  /*2400*/  @!P3 LDS R5, [R2+UR12+0x40] ;  /* 0x0000400c0205b984 */ /* 0x000e680008000800 */
[----:B0-----:R-:W0:Y:S04]  /*2410*/  SHFL.BFLY PT, R9, R6, 0x8, 0x1f ;  /* 0x0d001f0006097f89 */ /* 0x001e2800000e0000 */
[----:B-1----:R-:W1:Y:S01]  /*2420*/  SHFL.BFLY PT, R0, R5, 0x8, 0x1f ;  /* 0x0d001f0005007f89 */ /* 0x002e6200000e0000 */
[----:B0-----:R-:W-:-:S04]  /*2430*/  FADD R8, R6, R9 ;  /* 0x0000000906087221 */ /* 0x001fc80000000000 */
[C---:B------:R-:W-:Y:S01]  /*2440*/  FMUL R7, R8.reuse, 0.25 ;  /* 0x3e80000008077820 */ /* 0x040fe20000400000 */
[C---:B------:R-:W-:Y:S01]  /*2450*/  FSETP.GEU.AND P2, PT, |R8|.reuse, 1.175494350822287508e-38, PT ;  /* 0x008000000800780b */ /* 0x040fe20003f4e200 */
[----:B------:R-:W0:Y:S01]  /*2460*/  SHFL.BFLY PT, R15, R8, 0x4, 0x1f ;  /* 0x0c801f00080f7f89 */ /* 0x000e2200000e0000 */
[----:B------:R-:W-:Y:S01]  /*2470*/  FSETP.GT.AND P1, PT, |R8|, 8.50705917302346158658e+37, PT ;  /* 0x7e8000000800780b */ /* 0x000fe20003f24200 */
[----:B-1----:R-:W-:-:S03]  /*2480*/  FADD R0, R5, R0 ;  /* 0x0000000005007221 */ /* 0x002fc60000000000 */
[----:B------:R-:W-:Y:S02]  /*2490*/  FSEL R10, R7, R8, P1 ;  /* 0x00000008070a7208 */ /* 0x000fe40000800000 */
[----:B------:R-:W1:Y:S05]  /*24a0*/  SHFL.BFLY PT, R7, R4, 0x8, 0x1f ;  /* 0x0d001f0004077f89 */ /* 0x000e6a00000e0000 */
[----:B------:R-:W-:Y:S02]  /*24b0*/  @!P2 FMUL R10, R10, 16777216 ;  /* 0x4b8000000a0aa820 */ /* 0x000fe40000400000 */
[----:B------:R-:W-:-:S04]  /*24c0*/  @P1 FMUL R9, R9, 0.25 ;  /* 0x3e80000009091820 */ /* 0x000fc80000400000 */
[----:B------:R-:W2:Y:S01]  /*24d0*/  MUFU.RCP R10, R10 ;  /* 0x0000000a000a7308 */ /* 0x000ea20000001000 */
[----:B------:R-:W-:Y:S01]  /*24e0*/  @!P2 FMUL R9, R9, 16777216 ;  /* 0x4b8000000909a820 */ /* 0x000fe20000400000 */
[C---:B------:R-:W-:Y:S01]  /*24f0*/  FSETP.NEU.AND P2, PT, R8.reuse, RZ, PT ;  /* 0x000000ff0800720b */ /* 0x040fe20003f4d000 */
[----:B0-----:R-:W-:-:S04]  /*2500*/  FADD R12, R8, R15 ;  /* 0x0000000f080c7221 */ /* 0x001fc80000000000 */
[C---:B------:R-:W-:Y:S01]  /*2510*/  FMUL R13, R12.reuse, 0.25 ;  /* 0x3e8000000c0d7820 */ /* 0x040fe20000400000 */
[----:B------:R-:W-:Y:S01]  /*2520*/  FSETP.GEU.AND P3, PT, |R12|, 1.175494350822287508e-38, PT ;  /* 0x008000000c00780b */ /* 0x000fe20003f6e200 */
[----:B------:R-:W0:Y:S01]  /*2530*/  SHFL.BFLY PT, R17, R12, 0x2, 0x1f ;  /* 0x0c401f000c117f89 */ /* 0x000e2200000e0000 */
[----:B-1----:R-:W-:Y:S01]  /*2540*/  FADD R7, -R4, R7 ;  /* 0x0000000704077221 */ /* 0x002fe20000000100 */
[----:B------:R-:W-:Y:S01]  /*2550*/  FSETP.GT.AND P1, PT, |R12|, 8.50705917302346158658e+37, PT ;  /* 0x7e8000000c00780b */ /* 0x000fe20003f24200 */
[----:B--2---:R-:W-:Y:S02]  /*2560*/  FMUL R9, R10, R9 ;  /* 0x000000090a097220 */ /* 0x004fe40000400000 */
[----:B------:R-:W-:Y:S01]  /*2570*/  FMUL R11, R7, R7 ;  /* 0x00000007070b7220 */ /* 0x000fe20000400000 */
[----:B------:R-:W-:Y:S02]  /*2580*/  FSEL R13, R13, R12, P1 ;  /* 0x0000000c0d0d7208 */ /* 0x000fe40000800000 */
[----:B------:R-:W-:Y:S01]  /*2590*/  FSEL R9, R9, RZ, P2 ;  /* 0x000000ff09097208 */ /* 0x000fe20001000000 */
[----:B------:R-:W-:Y:S01]  /*25a0*/  FMUL R11, R6, R11 ;  /* 0x0000000b060b7220 */ /* 0x000fe20000400000 */
[----:B------:R-:W-:-:S02]  /*25b0*/  FSETP.NEU.AND P2, PT, R12, RZ, PT ;  /* 0x000000ff0c00720b */ /* 0x000fc40003f4d000 */
[----:B------:R-:W-:Y:S01]  /*25c0*/  @!P3 FMUL R13, R13, 16777216 ;  /* 0x4b8000000d0db820 */ /* 0x000fe20000400000 */
[----:B------:R-:W-:Y:S01]  /*25d0*/  FFMA R4, R7, R9, R4 ;  /* 0x0000000907047223 */ /* 0x000fe20000000004 */
[----:B------:R-:W-:Y:S01]  /*25e0*/  FFMA R0, R9, R11, R0 ;  /* 0x0000000b09007223 */ /* 0x000fe20000000000 */
[----:B------:R-:W-:Y:S01]  /*25f0*/  @P1 FMUL R15, R15, 0.25 ;  /* 0x3e8000000f0f1820 */ /* 0x000fe20000400000 */
[----:B------:R1:W2:Y:S02]  /*2600*/  MUFU.RCP R6, R13 ;  /* 0x0000000d00067308 */ /* 0x0002a40000001000 */
[----:B------:R-:W3:Y:S01]  /*2610*/  SHFL.BFLY PT, R5, R4, 0x4, 0x1f ;  /* 0x0c801f0004057f89 */ /* 0x000ee200000e0000 */
[----:B------:R-:W-:-:S03]  /*2620*/  @!P3 FMUL R15, R15, 16777216 ;  /* 0x4b8000000f0fb820 */ /* 0x000fc60000400000 */
[----:B------:R-:W4:Y:S01]  /*2630*/  SHFL.BFLY PT, R7, R0, 0x4, 0x1f ;  /* 0x0c801f0000077f89 */ /* 0x000f2200000e0000 */
[----:B0-----:R-:W-:-:S04]  /*2640*/  FADD R10, R12, R17 ;  /* 0x000000110c0a7221 */ /* 0x001fc80000000000 */
[C---:B------:R-:W-:Y:S01]  /*2650*/  FMUL R9, R10.reuse, 0.25 ;  /* 0x3e8000000a097820 */ /* 0x040fe20000400000 */
[----:B------:R-:W-:Y:S01]  /*2660*/  FSETP.GT.AND P1, PT, |R10|, 8.50705917302346158658e+37, PT ;  /* 0x7e8000000a00780b */ /* 0x000fe20003f24200 */
[----:B-1----:R-:W0:Y:S01]  /*2670*/  SHFL.BFLY PT, R13, R10, 0x1, 0x1f ;  /* 0x0c201f000a0d7f89 */ /* 0x002e2200000e0000 */
[----:B--2---:R-:W-:Y:S01]  /*2680*/  FMUL R6, R6, R15 ;  /* 0x0000000f06067220 */ /* 0x004fe20000400000 */
[----:B------:R-:W-:Y:S02]  /*2690*/  FSETP.GEU.AND P3, PT, |R10|, 1.175494350822287508e-38, PT ;  /* 0x008000000a00780b */ /* 0x000fe40003f6e200 */
[----:B------:R-:W-:Y:S02]  /*26a0*/  FSEL R11, R9, R10, P1 ;  /* 0x0000000a090b7208 */ /* 0x000fe40000800000 */
[----:B------:R-:W-:Y:S01]  /*26b0*/  FSEL R6, R6, RZ, P2 ;  /* 0x000000ff06067208 */ /* 0x000fe20001000000 */
[----:B---3--:R-:W-:-:S05]  /*26c0*/  FADD R5, -R4, R5 ;  /* 0x0000000504057221 */ /* 0x008fca0000000100 */
[----:B------:R-:W-:Y:S01]  /*26d0*/  @P1 FMUL R17, R17, 0.25 ;  /* 0x3e80000011111820 */ /* 0x000fe20000400000 */
[----:B------:R-:W-:Y:S02]  /*26e0*/  FSETP.NEU.AND P1, PT, R10, RZ, PT ;  /* 0x000000ff0a00720b */ /* 0x000fe40003f2d000 */
[----:B------:R-:W-:Y:S01]  /*26f0*/  @!P3 FMUL R11, R11, 16777216 ;  /* 0x4b8000000b0bb820 */ /* 0x000fe20000400000 */
[C---:B------:R-:W-:Y:S01]  /*2700*/  FMUL R9, R5.reuse, R5 ;  /* 0x0000000505097220 */ /* 0x040fe20000400000 */
[----:B------:R-:W-:Y:S01]  /*2710*/  FFMA R4, R5, R6, R4 ;  /* 0x0000000605047223 */ /* 0x000fe20000000004 */
[----:B----4-:R-:W-:Y:S01]  /*2720*/  FADD R7, R0, R7 ;  /* 0x0000000700077221 */ /* 0x010fe20000000000 */
[----:B------:R-:W-:Y:S01]  /*2730*/  @!P3 FMUL R17, R17, 16777216 ;  /* 0x4b8000001111b820 */ /* 0x000fe20000400000 */
[----:B------:R-:W-:Y:S02]  /*2740*/  FMUL R9, R8, R9 ;  /* 0x0000000908097220 */ /* 0x000fe40000400000 */
[----:B------:R-:W1:Y:S02]  /*2750*/  SHFL.BFLY PT, R5, R4, 0x2, 0x1f ;  /* 0x0c401f0004057f89 */ /* 0x000e6400000e0000 */
[----:B------:R-:W-:Y:S01]  /*2760*/  FFMA R7, R6, R9, R7 ;  /* 0x0000000906077223 */ /* 0x000fe20000000007 */
[----:B0-----:R-:W-:Y:S01]  /*2770*/  FADD R15, R10, R13 ;  /* 0x0000000d0a0f7221 */ /* 0x001fe20000000000 */
[----:B------:R-:W0:Y:S03]  /*2780*/  MUFU.RCP R6, R11 ;  /* 0x0000000b00067308 */ /* 0x000e260000001000 */
[----:B------:R-:W2:Y:S01]  /*2790*/  SHFL.BFLY PT, R0, R7, 0x2, 0x1f ;  /* 0x0c401f0007007f89 */ /* 0x000ea200000e0000 */
[----:B------:R-:W-:Y:S01]  /*27a0*/  FSETP.GEU.AND P2, PT, |R15|, 1.175494350822287508e-38, PT ;  /* 0x008000000f00780b */ /* 0x000fe20003f4e200 */
[----:B0-----:R-:W-:Y:S01]  /*27b0*/  FMUL R6, R6, R17 ;  /* 0x0000001106067220 */ /* 0x001fe20000400000 */
[----:B-1----:R-:W-:-:S04]  /*27c0*/  FADD R5, -R4, R5 ;  /* 0x0000000504057221 */ /* 0x002fc80000000100 */
[----:B------:R-:W-:Y:S02]  /*27d0*/  FSEL R6, R6, RZ, P1 ;  /* 0x000000ff06067208 */ /* 0x000fe40000800000 */
[----:B------:R-:W-:Y:S01]  /*27e0*/  FSETP.GT.AND P1, PT, |R15|, 8.50705917302346158658e+37, PT ;  /* 0x7e8000000f00780b */ /* 0x000fe20003f24200 */
[C---:B------:R-:W-:Y:S02]  /*27f0*/  FMUL R9, R5.reuse, R5 ;  /* 0x0000000505097220 */ /* 0x040fe40000400000 */
[----:B------:R-:W-:Y:S01]  /*2800*/  FFMA R4, R5, R6, R4 ;  /* 0x0000000605047223 */ /* 0x000fe20000000004 */
[----:B--2---:R-:W-:Y:S01]  /*2810*/  FADD R7, R7, R0 ;  /* 0x0000000007077221 */ /* 0x004fe20000000000 */
[----:B------:R-:W-:Y:S01]  /*2820*/  FMUL R9, R12, R9 ;  /* 0x000000090c097220 */ /* 0x000fe20000400000 */
[----:B------:R-:W-:Y:S02]  /*2830*/  FMUL R0, R15, 0.25 ;  /* 0x3e8000000f007820 */ /* 0x000fe40000400000 */
[----:B------:R-:W0:Y:S01]  /*2840*/  SHFL.BFLY PT, R5, R4, 0x1, 0x1f ;  /* 0x0c201f0004057f89 */ /* 0x000e2200000e0000 */
[----:B------:R-:W-:-:S02]  /*2850*/  FFMA R7, R6, R9, R7 ;  /* 0x0000000906077223 */ /* 0x000fc40000000007 */
[----:B------:R-:W-:Y:S02]  /*2860*/  FSEL R6, R0, R15, P1 ;  /* 0x0000000f00067208 */ /* 0x000fe40000800000 */
[----:B------:R-:W-:Y:S01]  /*2870*/  @P1 FMUL R13, R13, 0.25 ;  /* 0x3e8000000d0d1820 */ /* 0x000fe20000400000 */
[----:B------:R-:W1:Y:S01]  /*2880*/  SHFL.BFLY PT, R0, R7, 0x1, 0x1f ;  /* 0x0c201f0007007f89 */ /* 0x000e6200000e0000 */
[----:B------:R-:W-:Y:S01]  /*2890*/  LOP3.LUT P1, RZ, R3, 0xf, RZ, 0xc0, !PT ;  /* 0x0000000f03ff7812 */ /* 0x000fe2000782c0ff */
[----:B------:R-:W-:Y:S01]  /*28a0*/  @!P2 FMUL R6, R6, 16777216 ;  /* 0x4b8000000606a820 */ /* 0x000fe20000400000 */
[----:B------:R-:W-:Y:S01]  /*28b0*/  @!P2 FMUL R13, R13, 16777216 ;  /* 0x4b8000000d0da820 */ /* 0x000fe20000400000 */
[----:B------:R-:W-:Y:S02]  /*28c0*/  FSETP.NEU.AND P2, PT, R15, RZ, PT ;  /* 0x000000ff0f00720b */ /* 0x000fe40003f4d000 */
[----:B------:R-:W-:Y:S02]  /*28d0*/  ISETP.LT.AND P1, PT, R3, 0x10, !P1 ;  /* 0x000000100300780c */ /* 0x000fe40004f21270 */
[----:B------:R-:W2:Y:S01]  /*28e0*/  MUFU.RCP R6, R6 ;  /* 0x0000000600067308 */ /* 0x000ea20000001000 */
[----:B0-----:R-:W-:-:S10]  /*28f0*/  FADD R5, -R4, R5 ;  /* 0x0000000504057221 */ /* 0x001fd40000000100 */
[----:B------:R-:W-:Y:S01]  /*2900*/  @P1 STS [R2+UR12+0x80], R15 ;  /* 0x0000800f02001988 */ /* 0x000fe2000800080c */
[----:B------:R-:W-:Y:S01]  /*2910*/  FMUL R3, R5, R5 ;  /* 0x0000000505037220 */ /* 0x000fe20000400000 */
[----:B--2---:R-:W-:Y:S01]  /*2920*/  FMUL R13, R6, R13 ;  /* 0x0000000d060d7220 */ /* 0x004fe20000400000 */
[----:B-1----:R-:W-:Y:S01]  /*2930*/  FADD R0, R7, R0 ;  /* 0x0000000007007221 */ /* 0x002fe20000000000 */
[----:B------:R-:W-:Y:S02]  /*2940*/  IMAD.U32 R6, RZ, RZ, UR6 ;  /* 0x00000006ff067e24 */ /* 0x000fe4000f8e00ff */
[----:B------:R-:W-:Y:S01]  /*2950*/  FMUL R10, R10, R3 ;  /* 0x000000030a0a7220 */ /* 0x000fe20000400000 */
[----:B------:R-:W-:Y:S01]  /*2960*/  IMAD.U32 R7, RZ, RZ, UR7 ;  /* 0x00000007ff077e24 */ /* 0x000fe2000f8e00ff */
[----:B------:R-:W-:-:S05]  /*2970*/  FSEL R13, R13, RZ, P2 ;  /* 0x000000ff0d0d7208 */ /* 0x000fca0001000000 */
[----:B------:R-:W-:Y:S01]  /*2980*/  FFMA R3, R5, R13, R4 ;  /* 0x0000000d05037223 */ /* 0x000fe20000000004 */
[----:B------:R-:W-:Y:S01]  /*2990*/  FFMA R13, R13, R10, R0 ;  /* 0x0000000a0d0d7223 */ /* 0x000fe20000000000 */
[----:B------:R-:W-:Y:S01]  /*29a0*/  MOV R4, UR4 ;  /* 0x0000000400047c02 */ /* 0x000fe20008000f00 */
[----:B------:R-:W-:Y:S01]  /*29b0*/  IMAD.U32 R5, RZ, RZ, UR5 ;  /* 0x00000005ff057e24 */ /* 0x000fe2000f8e00ff */
[----:B------:R-:W-:Y:S01]  /*29c0*/  ULDC.64 UR4, c[0x0][0x248] ;  /* 0x0000920000047ab9 */ /* 0x000fe20000000a00 */
[----:B------:R-:W-:Y:S01]  /*29d0*/  @P1 STS [R2+UR12], R3 ;  /* 0x0000000302001988 */ /* 0x000fe2000800080c */
[----:B------:R-:W-:-:S03]  /*29e0*/  UIMAD.WIDE UR10, UR10, 0x4, UR4 ;  /* 0x000000040a0a78a5 */ /* 0x000fc6000f8e0204 */
[----:B------:R-:W-:Y:S01]  /*29f0*/  @P1 STS [R2+UR12+0x40], R13 ;  /* 0x0000400d02001988 */ /* 0x000fe2000800080c */
[----:B------:R-:W-:Y:S06]  /*2a00*/  BAR.SYNC.DEFER_BLOCKING 0x0 ;  /* 0x0000000000007b1d */ /* 0x000fec0000010000 */
[----:B------:R-:W0:Y:S04]  /*2a10*/  LDS R9, [UR8] ;  /* 0x00000008ff097984 */ /* 0x000e280008000800 */
[----:B------:R-:W1:Y:S04]  /*2a20*/  LDS R11, [UR8+0x40] ;  /* 0x00004008ff0b7984 */ /* 0x000e680008000800 */
[----:B0-----:R0:W-:Y:S04]  /*2a30*/  @P0 STG.E desc[UR14][R4.64], R9 ;  /* 0x0000000904000986 */ /* 0x0011e8000c10190e */
[----:B-1----:R0:W-:Y:S01]  /*2a40*/  @P0 STG.E desc[UR14][R6.64], R11 ;  /* 0x0000000b06000986 */ /* 0x0021e2000c10190e */
[----:B------:R-:W-:Y:S05]  /*2a50*/  @!P0 EXIT ;  /* 0x000000000000894d */ /* 0x000fea0003800000 */
[----:B0-----:R-:W0:Y:S01]  /*2a60*/  LDS R5, [UR8+0x80] ;  /* 0x00008008ff057984 */ /* 0x001e220008000800 */
[----:B------:R-:W-:Y:S01]  /*2a70*/  MOV R2, UR10 ;  /* 0x0000000a00027c02 */ /* 0x000fe20008000f00 */
[----:B------:R-:W-:-:S05]  /*2a80*/  IMAD.U32 R3, RZ, RZ, UR11 ;  /* 0x0000000bff037e24 */ /* 0x000fca000f8e00ff */
[----:B0-----:R-:W-:Y:S01]  /*2a90*/  STG.E desc[UR14][R2.64], R5 ;  /* 0x0000000502007986 */ /* 0x001fe2000c10190e */
[----:B------:R-:W-:Y:S05]  /*2aa0*/  EXIT ;  /* 0x000000000000794d */ /* 0x000fea0003800000 */
.L_x_2:
[----:B------:R-:W-:-:S00]  /*2ab0*/  BRA `(.L_x_2) ;  /* 0xfffffffc00fc7947 */ /* 0x000fc0000383ffff */
[----:B------:R-:W-:-:S00]  /*2ac0*/  NOP ;  /* 0x0000000000007918 */ /* 0x000fc00000000000 */
        /* <DEDUP_REMOVED lines=11> */
.L_x_3:


//--------------------- .nv.shared.triton_red_fused__unsafe_index_add_convolution_native_group_norm_33 --------------------------
	.section	.nv.shared.triton_red_fused__unsafe_index_add_convolution_native_group_norm_33,"aw",@nobits
	.sectionflags	@""
	.align	16
	.zero		1024


//--------------------- .nv.constant0.triton_red_fused__unsafe_index_add_convolution_native_group_norm_33 --------------------------
	.section	.nv.constant0.triton_red_fused__unsafe_index_add_convolution_native_group_norm_33,"a",@progbits
	.sectionflags	@""
	.align	4
.nv.constant0.triton_red_fused__unsafe_index_add_convolution_native_group_norm_33:
	.zero		600
